//
// Generated by NVIDIA NVVM Compiler
//
// Compiler Build ID: CL-36424714
// Cuda compilation tools, release 13.0, V13.0.88
// Based on NVVM 20.0.0
//

.version 9.0
.target sm_100
.address_size 64

	// .globl	_Z15kernelSetsincosd
.func  (.param .align 16 .b8 func_retval0[16]) __internal_trig_reduction_slowpathd
(
	.param .b64 __internal_trig_reduction_slowpathd_param_0
)
;
.global .align 4 .f32 sinteta;
.global .align 4 .f32 costeta;
.global .align 1 .b8 _ZN34_INTERNAL_0d87f04a_4_k_cu_4fa9bafe4cuda3std3__45__cpo5beginE[1];
.global .align 1 .b8 _ZN34_INTERNAL_0d87f04a_4_k_cu_4fa9bafe4cuda3std3__45__cpo3endE[1];
.global .align 1 .b8 _ZN34_INTERNAL_0d87f04a_4_k_cu_4fa9bafe4cuda3std3__45__cpo6cbeginE[1];
.global .align 1 .b8 _ZN34_INTERNAL_0d87f04a_4_k_cu_4fa9bafe4cuda3std3__45__cpo4cendE[1];
.global .align 1 .b8 _ZN34_INTERNAL_0d87f04a_4_k_cu_4fa9bafe4cuda3std3__45__cpo6rbeginE[1];
.global .align 1 .b8 _ZN34_INTERNAL_0d87f04a_4_k_cu_4fa9bafe4cuda3std3__45__cpo4rendE[1];
.global .align 1 .b8 _ZN34_INTERNAL_0d87f04a_4_k_cu_4fa9bafe4cuda3std3__45__cpo7crbeginE[1];
.global .align 1 .b8 _ZN34_INTERNAL_0d87f04a_4_k_cu_4fa9bafe4cuda3std3__45__cpo5crendE[1];
.global .align 1 .b8 _ZN34_INTERNAL_0d87f04a_4_k_cu_4fa9bafe4cuda3std3__436_GLOBAL__N__0d87f04a_4_k_cu_4fa9bafe6ignoreE[1];
.global .align 1 .b8 _ZN34_INTERNAL_0d87f04a_4_k_cu_4fa9bafe4cuda3std3__419piecewise_constructE[1];
.global .align 1 .b8 _ZN34_INTERNAL_0d87f04a_4_k_cu_4fa9bafe4cuda3std3__48in_placeE[1];
.global .align 1 .b8 _ZN34_INTERNAL_0d87f04a_4_k_cu_4fa9bafe4cuda3std3__420unreachable_sentinelE[1];
.global .align 1 .b8 _ZN34_INTERNAL_0d87f04a_4_k_cu_4fa9bafe4cuda3std3__47nulloptE[1];
.global .align 1 .b8 _ZN34_INTERNAL_0d87f04a_4_k_cu_4fa9bafe4cuda3std3__48unexpectE[1];
.global .align 1 .b8 _ZN34_INTERNAL_0d87f04a_4_k_cu_4fa9bafe4cuda3std6ranges3__45__cpo4swapE[1];
.global .align 1 .b8 _ZN34_INTERNAL_0d87f04a_4_k_cu_4fa9bafe4cuda3std6ranges3__45__cpo9iter_moveE[1];
.global .align 1 .b8 _ZN34_INTERNAL_0d87f04a_4_k_cu_4fa9bafe4cuda3std6ranges3__45__cpo5beginE[1];
.global .align 1 .b8 _ZN34_INTERNAL_0d87f04a_4_k_cu_4fa9bafe4cuda3std6ranges3__45__cpo3endE[1];
.global .align 1 .b8 _ZN34_INTERNAL_0d87f04a_4_k_cu_4fa9bafe4cuda3std6ranges3__45__cpo6cbeginE[1];
.global .align 1 .b8 _ZN34_INTERNAL_0d87f04a_4_k_cu_4fa9bafe4cuda3std6ranges3__45__cpo4cendE[1];
.global .align 1 .b8 _ZN34_INTERNAL_0d87f04a_4_k_cu_4fa9bafe4cuda3std6ranges3__45__cpo7advanceE[1];
.global .align 1 .b8 _ZN34_INTERNAL_0d87f04a_4_k_cu_4fa9bafe4cuda3std6ranges3__45__cpo9iter_swapE[1];
.global .align 1 .b8 _ZN34_INTERNAL_0d87f04a_4_k_cu_4fa9bafe4cuda3std6ranges3__45__cpo4nextE[1];
.global .align 1 .b8 _ZN34_INTERNAL_0d87f04a_4_k_cu_4fa9bafe4cuda3std6ranges3__45__cpo4prevE[1];
.global .align 1 .b8 _ZN34_INTERNAL_0d87f04a_4_k_cu_4fa9bafe4cuda3std6ranges3__45__cpo4dataE[1];
.global .align 1 .b8 _ZN34_INTERNAL_0d87f04a_4_k_cu_4fa9bafe4cuda3std6ranges3__45__cpo5cdataE[1];
.global .align 1 .b8 _ZN34_INTERNAL_0d87f04a_4_k_cu_4fa9bafe4cuda3std6ranges3__45__cpo4sizeE[1];
.global .align 1 .b8 _ZN34_INTERNAL_0d87f04a_4_k_cu_4fa9bafe4cuda3std6ranges3__45__cpo5ssizeE[1];
.global .align 1 .b8 _ZN34_INTERNAL_0d87f04a_4_k_cu_4fa9bafe4cuda3std6ranges3__45__cpo8distanceE[1];
.global .align 1 .b8 _ZN34_INTERNAL_0d87f04a_4_k_cu_4fa9bafe6thrust24THRUST_300001_SM_1000_NS8cuda_cub3parE[1];
.global .align 1 .b8 _ZN34_INTERNAL_0d87f04a_4_k_cu_4fa9bafe6thrust24THRUST_300001_SM_1000_NS8cuda_cub10par_nosyncE[1];
.global .align 1 .b8 _ZN34_INTERNAL_0d87f04a_4_k_cu_4fa9bafe6thrust24THRUST_300001_SM_1000_NS6system6detail10sequential3seqE[1];
.global .align 1 .b8 _ZN34_INTERNAL_0d87f04a_4_k_cu_4fa9bafe6thrust24THRUST_300001_SM_1000_NS6system3cpp3parE[1];
.global .align 1 .b8 _ZN34_INTERNAL_0d87f04a_4_k_cu_4fa9bafe6thrust24THRUST_300001_SM_1000_NS12placeholders2_1E[1];
.global .align 1 .b8 _ZN34_INTERNAL_0d87f04a_4_k_cu_4fa9bafe6thrust24THRUST_300001_SM_1000_NS12placeholders2_2E[1];
.global .align 1 .b8 _ZN34_INTERNAL_0d87f04a_4_k_cu_4fa9bafe6thrust24THRUST_300001_SM_1000_NS12placeholders2_3E[1];
.global .align 1 .b8 _ZN34_INTERNAL_0d87f04a_4_k_cu_4fa9bafe6thrust24THRUST_300001_SM_1000_NS12placeholders2_4E[1];
.global .align 1 .b8 _ZN34_INTERNAL_0d87f04a_4_k_cu_4fa9bafe6thrust24THRUST_300001_SM_1000_NS12placeholders2_5E[1];
.global .align 1 .b8 _ZN34_INTERNAL_0d87f04a_4_k_cu_4fa9bafe6thrust24THRUST_300001_SM_1000_NS12placeholders2_6E[1];
.global .align 1 .b8 _ZN34_INTERNAL_0d87f04a_4_k_cu_4fa9bafe6thrust24THRUST_300001_SM_1000_NS12placeholders2_7E[1];
.global .align 1 .b8 _ZN34_INTERNAL_0d87f04a_4_k_cu_4fa9bafe6thrust24THRUST_300001_SM_1000_NS12placeholders2_8E[1];
.global .align 1 .b8 _ZN34_INTERNAL_0d87f04a_4_k_cu_4fa9bafe6thrust24THRUST_300001_SM_1000_NS12placeholders2_9E[1];
.global .align 1 .b8 _ZN34_INTERNAL_0d87f04a_4_k_cu_4fa9bafe6thrust24THRUST_300001_SM_1000_NS12placeholders3_10E[1];
.global .align 1 .b8 _ZN34_INTERNAL_0d87f04a_4_k_cu_4fa9bafe6thrust24THRUST_300001_SM_1000_NS3seqE[1];
.global .align 1 .b8 _ZN34_INTERNAL_0d87f04a_4_k_cu_4fa9bafe6thrust24THRUST_300001_SM_1000_NS6deviceE[1];
.global .align 8 .b8 __cudart_i2opi_d[144] = {8, 93, 141, 31, 177, 95, 251, 107, 234, 146, 82, 138, 247, 57, 7, 61, 123, 241, 229, 235, 199, 186, 39, 117, 45, 234, 95, 158, 102, 63, 70, 79, 183, 9, 203, 39, 207, 126, 54, 109, 31, 109, 10, 90, 139, 17, 47, 239, 15, 152, 5, 222, 255, 151, 248, 31, 59, 40, 249, 189, 139, 95, 132, 156, 244, 57, 83, 131, 57, 214, 145, 57, 65, 126, 95, 180, 38, 112, 156, 233, 132, 68, 187, 46, 245, 53, 130, 232, 62, 167, 41, 177, 28, 235, 29, 254, 28, 146, 209, 9, 234, 46, 73, 6, 224, 210, 77, 66, 58, 110, 36, 183, 97, 197, 187, 222, 171, 99, 81, 254, 65, 144, 67, 60, 153, 149, 98, 219, 192, 221, 52, 245, 209, 87, 39, 252, 41, 21, 68, 78, 110, 131, 249, 162};
.global .align 16 .b8 __cudart_sin_cos_coeffs[128] = {70, 210, 176, 44, 241, 229, 90, 190, 146, 227, 172, 105, 227, 29, 199, 62, 161, 98, 219, 25, 160, 1, 42, 191, 24, 8, 17, 17, 17, 17, 129, 63, 84, 85, 85, 85, 85, 85, 197, 191, 0, 0, 0, 0, 0, 0, 0, 0, 0, 0, 0, 0, 0, 0, 0, 0, 100, 129, 253, 32, 131, 255, 168, 189, 40, 133, 239, 193, 167, 238, 33, 62, 217, 230, 6, 142, 79, 126, 146, 190, 233, 188, 221, 25, 160, 1, 250, 62, 71, 93, 193, 22, 108, 193, 86, 191, 81, 85, 85, 85, 85, 85, 165, 63, 0, 0, 0, 0, 0, 0, 224, 191, 0, 0, 0, 0, 0, 0, 240, 63};

.visible .entry _Z15kernelSetsincosd(
	.param .f64 _Z15kernelSetsincosd_param_0
)
{
	.reg .pred 	%p<9>;
	.reg .b32 	%r<22>;
	.reg .b32 	%f<3>;
	.reg .b64 	%rd<9>;
	.reg .b64 	%fd<67>;

	ld.param.f64 	%fd11, [_Z15kernelSetsincosd_param_0];
	abs.f64 	%fd1, %fd11;
	setp.neu.f64 	%p1, %fd1, 0d7FF0000000000000;
	@%p1 bra 	$L__BB0_2;
	mov.f64 	%fd17, 0d0000000000000000;
	mul.rn.f64 	%fd64, %fd11, %fd17;
	mov.b32 	%r19, 0;
	bra.uni 	$L__BB0_4;
$L__BB0_2:
	mul.f64 	%fd12, %fd11, 0d3FE45F306DC9C883;
	cvt.rni.s32.f64 	%r19, %fd12;
	cvt.rn.f64.s32 	%fd13, %r19;
	fma.rn.f64 	%fd14, %fd13, 0dBFF921FB54442D18, %fd11;
	fma.rn.f64 	%fd15, %fd13, 0dBC91A62633145C00, %fd14;
	fma.rn.f64 	%fd64, %fd13, 0dB97B839A252049C0, %fd15;
	setp.ltu.f64 	%p2, %fd1, 0d41E0000000000000;
	@%p2 bra 	$L__BB0_4;
	{ // callseq 0, 0
	.param .b64 param0;
	st.param.f64 	[param0], %fd11;
	.param .align 16 .b8 retval0[16];
	call.uni (retval0), 
	__internal_trig_reduction_slowpathd, 
	(
	param0
	);
	ld.param.f64 	%fd64, [retval0];
	ld.param.b32 	%r19, [retval0+8];
	} // callseq 0
$L__BB0_4:
	setp.neu.f64 	%p3, %fd1, 0d7FF0000000000000;
	shl.b32 	%r11, %r19, 6;
	cvt.u64.u32 	%rd1, %r11;
	and.b64  	%rd2, %rd1, 64;
	mov.u64 	%rd3, __cudart_sin_cos_coeffs;
	add.s64 	%rd4, %rd3, %rd2;
	mul.rn.f64 	%fd18, %fd64, %fd64;
	and.b32  	%r12, %r19, 1;
	setp.eq.b32 	%p4, %r12, 1;
	selp.f64 	%fd19, 0dBDA8FF8320FD8164, 0d3DE5DB65F9785EBA, %p4;
	ld.global.nc.v2.f64 	{%fd20, %fd21}, [%rd4];
	fma.rn.f64 	%fd22, %fd19, %fd18, %fd20;
	fma.rn.f64 	%fd23, %fd22, %fd18, %fd21;
	ld.global.nc.v2.f64 	{%fd24, %fd25}, [%rd4+16];
	fma.rn.f64 	%fd26, %fd23, %fd18, %fd24;
	fma.rn.f64 	%fd27, %fd26, %fd18, %fd25;
	ld.global.nc.v2.f64 	{%fd28, %fd29}, [%rd4+32];
	fma.rn.f64 	%fd30, %fd27, %fd18, %fd28;
	fma.rn.f64 	%fd31, %fd30, %fd18, %fd29;
	fma.rn.f64 	%fd32, %fd31, %fd64, %fd64;
	fma.rn.f64 	%fd33, %fd31, %fd18, 0d3FF0000000000000;
	selp.f64 	%fd34, %fd33, %fd32, %p4;
	and.b32  	%r13, %r19, 2;
	setp.eq.s32 	%p5, %r13, 0;
	mov.f64 	%fd35, 0d0000000000000000;
	sub.f64 	%fd36, %fd35, %fd34;
	selp.f64 	%fd37, %fd34, %fd36, %p5;
	cvt.rn.f32.f64 	%f1, %fd37;
	st.global.f32 	[sinteta], %f1;
	@%p3 bra 	$L__BB0_6;
	mov.f64 	%fd43, 0d0000000000000000;
	mul.rn.f64 	%fd66, %fd11, %fd43;
	mov.b32 	%r21, 1;
	bra.uni 	$L__BB0_9;
$L__BB0_6:
	mul.f64 	%fd38, %fd11, 0d3FE45F306DC9C883;
	cvt.rni.s32.f64 	%r20, %fd38;
	cvt.rn.f64.s32 	%fd39, %r20;
	fma.rn.f64 	%fd40, %fd39, 0dBFF921FB54442D18, %fd11;
	fma.rn.f64 	%fd41, %fd39, 0dBC91A62633145C00, %fd40;
	fma.rn.f64 	%fd66, %fd39, 0dB97B839A252049C0, %fd41;
	setp.ltu.f64 	%p6, %fd1, 0d41E0000000000000;
	@%p6 bra 	$L__BB0_8;
	{ // callseq 1, 0
	.param .b64 param0;
	st.param.f64 	[param0], %fd11;
	.param .align 16 .b8 retval0[16];
	call.uni (retval0), 
	__internal_trig_reduction_slowpathd, 
	(
	param0
	);
	ld.param.f64 	%fd66, [retval0];
	ld.param.b32 	%r20, [retval0+8];
	} // callseq 1
$L__BB0_8:
	add.s32 	%r21, %r20, 1;
$L__BB0_9:
	shl.b32 	%r16, %r21, 6;
	cvt.u64.u32 	%rd5, %r16;
	and.b64  	%rd6, %rd5, 64;
	add.s64 	%rd8, %rd3, %rd6;
	mul.rn.f64 	%fd44, %fd66, %fd66;
	and.b32  	%r17, %r21, 1;
	setp.eq.b32 	%p7, %r17, 1;
	selp.f64 	%fd45, 0dBDA8FF8320FD8164, 0d3DE5DB65F9785EBA, %p7;
	ld.global.nc.v2.f64 	{%fd46, %fd47}, [%rd8];
	fma.rn.f64 	%fd48, %fd45, %fd44, %fd46;
	fma.rn.f64 	%fd49, %fd48, %fd44, %fd47;
	ld.global.nc.v2.f64 	{%fd50, %fd51}, [%rd8+16];
	fma.rn.f64 	%fd52, %fd49, %fd44, %fd50;
	fma.rn.f64 	%fd53, %fd52, %fd44, %fd51;
	ld.global.nc.v2.f64 	{%fd54, %fd55}, [%rd8+32];
	fma.rn.f64 	%fd56, %fd53, %fd44, %fd54;
	fma.rn.f64 	%fd57, %fd56, %fd44, %fd55;
	fma.rn.f64 	%fd58, %fd57, %fd66, %fd66;
	fma.rn.f64 	%fd59, %fd57, %fd44, 0d3FF0000000000000;
	selp.f64 	%fd60, %fd59, %fd58, %p7;
	and.b32  	%r18, %r21, 2;
	setp.eq.s32 	%p8, %r18, 0;
	mov.f64 	%fd61, 0d0000000000000000;
	sub.f64 	%fd62, %fd61, %fd60;
	selp.f64 	%fd63, %fd60, %fd62, %p8;
	cvt.rn.f32.f64 	%f2, %fd63;
	st.global.f32 	[costeta], %f2;
	ret;

}
	// .globl	_Z12kernelRotatePjS_ii
.visible .entry _Z12kernelRotatePjS_ii(
	.param .u64 .ptr .align 1 _Z12kernelRotatePjS_ii_param_0,
	.param .u64 .ptr .align 1 _Z12kernelRotatePjS_ii_param_1,
	.param .u32 _Z12kernelRotatePjS_ii_param_2,
	.param .u32 _Z12kernelRotatePjS_ii_param_3
)
{
	.reg .pred 	%p<13>;
	.reg .b32 	%r<23>;
	.reg .b32 	%f<10>;
	.reg .b64 	%rd<9>;
	.reg .b64 	%fd<13>;

	ld.param.u64 	%rd1, [_Z12kernelRotatePjS_ii_param_0];
	ld.param.u64 	%rd2, [_Z12kernelRotatePjS_ii_param_1];
	ld.param.u32 	%r6, [_Z12kernelRotatePjS_ii_param_2];
	ld.param.u32 	%r8, [_Z12kernelRotatePjS_ii_param_3];
	mov.u32 	%r9, %ntid.x;
	mov.u32 	%r10, %ctaid.x;
	mov.u32 	%r11, %tid.x;
	mad.lo.s32 	%r1, %r9, %r10, %r11;
	mov.u32 	%r12, %ntid.y;
	mov.u32 	%r13, %ctaid.y;
	mov.u32 	%r14, %tid.y;
	mad.lo.s32 	%r15, %r12, %r13, %r14;
	setp.ge.s32 	%p1, %r1, %r6;
	setp.ge.s32 	%p2, %r15, %r8;
	or.pred  	%p3, %p1, %p2;
	@%p3 bra 	$L__BB1_3;
	mad.lo.s32 	%r3, %r6, %r15, %r1;
	cvt.rn.f64.s32 	%fd1, %r6;
	mul.f64 	%fd2, %fd1, 0d3FE0000000000000;
	cvt.rn.f64.s32 	%fd3, %r1;
	sub.f64 	%fd4, %fd3, %fd2;
	cvt.rzi.s32.f64 	%r16, %fd4;
	cvt.rn.f64.u32 	%fd5, %r8;
	mul.f64 	%fd6, %fd5, 0d3FE0000000000000;
	cvt.rn.f64.u32 	%fd7, %r15;
	sub.f64 	%fd8, %fd7, %fd6;
	cvt.rzi.s32.f64 	%r17, %fd8;
	cvt.rn.f32.s32 	%f1, %r16;
	ld.global.f32 	%f2, [costeta];
	cvt.rn.f32.s32 	%f3, %r17;
	ld.global.f32 	%f4, [sinteta];
	mul.f32 	%f5, %f4, %f3;
	fma.rn.f32 	%f6, %f2, %f1, %f5;
	cvt.rzi.s32.f32 	%r18, %f6;
	neg.s32 	%r19, %r16;
	cvt.rn.f32.s32 	%f7, %r19;
	mul.f32 	%f8, %f2, %f3;
	fma.rn.f32 	%f9, %f4, %f7, %f8;
	cvt.rzi.s32.f32 	%r20, %f9;
	cvt.rn.f64.s32 	%fd9, %r18;
	add.f64 	%fd10, %fd2, %fd9;
	cvt.rzi.s32.f64 	%r4, %fd10;
	cvt.rn.f64.s32 	%fd11, %r20;
	add.f64 	%fd12, %fd6, %fd11;
	cvt.rzi.s32.f64 	%r5, %fd12;
	setp.gt.s32 	%p4, %r4, -1;
	setp.lt.s32 	%p5, %r4, %r6;
	and.pred  	%p6, %p4, %p5;
	setp.gt.s32 	%p7, %r5, -1;
	setp.lt.s32 	%p8, %r5, %r8;
	and.pred  	%p9, %p7, %p8;
	and.pred  	%p11, %p6, %p9;
	not.pred 	%p12, %p11;
	@%p12 bra 	$L__BB1_3;
	mad.lo.s32 	%r21, %r5, %r6, %r4;
	cvta.to.global.u64 	%rd3, %rd1;
	mul.wide.s32 	%rd4, %r3, 4;
	add.s64 	%rd5, %rd3, %rd4;
	ld.global.u32 	%r22, [%rd5];
	cvta.to.global.u64 	%rd6, %rd2;
	mul.wide.s32 	%rd7, %r21, 4;
	add.s64 	%rd8, %rd6, %rd7;
	st.global.u32 	[%rd8], %r22;
$L__BB1_3:
	ret;

}
	// .globl	_ZN3cub18CUB_300001_SM_10006detail11EmptyKernelIvEEvv
.visible .entry _ZN3cub18CUB_300001_SM_10006detail11EmptyKernelIvEEvv()
{


	ret;

}
.func  (.param .align 16 .b8 func_retval0[16]) __internal_trig_reduction_slowpathd(
	.param .b64 __internal_trig_reduction_slowpathd_param_0
)
{
	.local .align 8 .b8 	__local_depot3[40];
	.reg .b64 	%SP;
	.reg .b64 	%SPL;
	.reg .pred 	%p<10>;
	.reg .b32 	%r<47>;
	.reg .b64 	%rd<74>;
	.reg .b64 	%fd<5>;

	mov.u64 	%SPL, __local_depot3;
	ld.param.f64 	%fd4, [__internal_trig_reduction_slowpathd_param_0];
	add.u64 	%rd1, %SPL, 0;
	{
	.reg .b32 %temp; 
	mov.b64 	{%temp, %r1}, %fd4;
	}
	shr.u32 	%r2, %r1, 20;
	and.b32  	%r3, %r2, 2047;
	setp.eq.s32 	%p1, %r3, 2047;
	mov.b32 	%r46, 0;
	@%p1 bra 	$L__BB3_9;
	add.s32 	%r20, %r3, -1024;
	mov.b64 	%rd20, %fd4;
	shl.b64 	%rd2, %rd20, 11;
	shr.u32 	%r4, %r20, 6;
	sub.s32 	%r45, 15, %r4;
	sub.s32 	%r21, 19, %r4;
	setp.lt.u32 	%p2, %r20, 128;
	selp.b32 	%r6, 18, %r21, %p2;
	setp.ge.s32 	%p3, %r45, %r6;
	mov.b64 	%rd70, 0;
	@%p3 bra 	$L__BB3_4;
	add.s32 	%r23, %r6, %r4;
	neg.s32 	%r43, %r23;
	or.b64  	%rd3, %rd2, -9223372036854775808;
	mov.b64 	%rd70, 0;
	mov.b32 	%r42, 0;
	mov.u64 	%rd25, __cudart_i2opi_d;
	mov.u32 	%r44, %r45;
$L__BB3_3:
	.pragma "nounroll";
	mul.wide.s32 	%rd22, %r42, 8;
	add.s64 	%rd23, %rd1, %rd22;
	mul.wide.s32 	%rd24, %r44, 8;
	add.s64 	%rd26, %rd25, %rd24;
	ld.global.nc.u64 	%rd27, [%rd26];
	{
	.reg .u32 %r0, %r1, %r2, %r3, %alo, %ahi, %blo, %bhi, %clo, %chi;
	mov.b64 	{%alo,%ahi}, %rd27;
	mov.b64 	{%blo,%bhi}, %rd3;
	mov.b64 	{%clo,%chi}, %rd70;
	mad.lo.cc.u32 	%r0, %alo, %blo, %clo;
	madc.hi.cc.u32 	%r1, %alo, %blo, %chi;
	madc.hi.u32 	%r2, %alo, %bhi, 0;
	mad.lo.cc.u32 	%r1, %alo, %bhi, %r1;
	madc.hi.cc.u32 	%r2, %ahi, %blo, %r2;
	madc.hi.u32 	%r3, %ahi, %bhi, 0;
	mad.lo.cc.u32 	%r1, %ahi, %blo, %r1;
	madc.lo.cc.u32 	%r2, %ahi, %bhi, %r2;
	addc.u32 	%r3, %r3, 0;
	mov.b64 	%rd28, {%r0,%r1};
	mov.b64 	%rd70, {%r2,%r3};
	}
	st.local.u64 	[%rd23], %rd28;
	add.s32 	%r44, %r44, 1;
	add.s32 	%r43, %r43, 1;
	add.s32 	%r42, %r42, 1;
	setp.ne.s32 	%p4, %r43, -15;
	mov.u32 	%r45, %r6;
	@%p4 bra 	$L__BB3_3;
$L__BB3_4:
	cvt.s64.s32 	%rd29, %r45;
	cvt.u64.u32 	%rd30, %r4;
	add.s64 	%rd31, %rd30, %rd29;
	shl.b64 	%rd32, %rd31, 3;
	add.s64 	%rd33, %rd1, %rd32;
	st.local.u64 	[%rd33+-120], %rd70;
	and.b32  	%r15, %r2, 63;
	ld.local.u64 	%rd72, [%rd1+16];
	ld.local.u64 	%rd71, [%rd1+24];
	setp.eq.s32 	%p5, %r15, 0;
	@%p5 bra 	$L__BB3_6;
	shl.b64 	%rd34, %rd71, %r15;
	shr.u64 	%rd35, %rd72, 1;
	xor.b32  	%r24, %r15, 63;
	shr.u64 	%rd36, %rd35, %r24;
	or.b64  	%rd71, %rd34, %rd36;
	ld.local.u64 	%rd37, [%rd1+8];
	shl.b64 	%rd38, %rd72, %r15;
	shr.u64 	%rd39, %rd37, 1;
	shr.u64 	%rd40, %rd39, %r24;
	or.b64  	%rd72, %rd38, %rd40;
$L__BB3_6:
	and.b32  	%r25, %r1, -2147483648;
	shr.u64 	%rd41, %rd71, 62;
	cvt.u32.u64 	%r26, %rd41;
	mov.b64 	{%r27, %r28}, %rd71;
	mov.b64 	{%r29, %r30}, %rd72;
	shf.l.wrap.b32 	%r31, %r30, %r27, 2;
	shf.l.wrap.b32 	%r32, %r27, %r28, 2;
	mov.b64 	%rd42, {%r31, %r32};
	shl.b64 	%rd43, %rd72, 2;
	shr.u64 	%rd44, %rd42, 63;
	cvt.u32.u64 	%r33, %rd44;
	add.s32 	%r34, %r33, %r26;
	setp.eq.s32 	%p6, %r25, 0;
	neg.s32 	%r35, %r34;
	selp.b32 	%r46, %r34, %r35, %p6;
	setp.gt.s64 	%p7, %rd42, -1;
	mov.b64 	%rd45, 0;
	{
	.reg .u32 %r0, %r1, %r2, %r3, %a0, %a1, %a2, %a3, %b0, %b1, %b2, %b3;
	mov.b64 	{%a0,%a1}, %rd45;
	mov.b64 	{%a2,%a3}, %rd45;
	mov.b64 	{%b0,%b1}, %rd43;
	mov.b64 	{%b2,%b3}, %rd42;
	sub.cc.u32 	%r0, %a0, %b0;
	subc.cc.u32 	%r1, %a1, %b1;
	subc.cc.u32 	%r2, %a2, %b2;
	subc.u32 	%r3, %a3, %b3;
	mov.b64 	%rd46, {%r0,%r1};
	mov.b64 	%rd47, {%r2,%r3};
	}
	xor.b32  	%r36, %r25, -2147483648;
	selp.b64 	%rd73, %rd42, %rd47, %p7;
	selp.b64 	%rd14, %rd43, %rd46, %p7;
	selp.b32 	%r17, %r25, %r36, %p7;
	clz.b64 	%r37, %rd73;
	cvt.u64.u32 	%rd15, %r37;
	setp.eq.s32 	%p8, %r37, 0;
	@%p8 bra 	$L__BB3_8;
	cvt.u32.u64 	%r38, %rd15;
	and.b32  	%r39, %r38, 63;
	shl.b64 	%rd48, %rd73, %r39;
	shr.u64 	%rd49, %rd14, 1;
	not.b32 	%r40, %r38;
	and.b32  	%r41, %r40, 63;
	shr.u64 	%rd50, %rd49, %r41;
	or.b64  	%rd73, %rd48, %rd50;
$L__BB3_8:
	mov.b64 	%rd51, -3958705157555305931;
	{
	.reg .u32 %r0, %r1, %r2, %r3, %alo, %ahi, %blo, %bhi;
	mov.b64 	{%alo,%ahi}, %rd73;
	mov.b64 	{%blo,%bhi}, %rd51;
	mul.lo.u32 	%r0, %alo, %blo;
	mul.hi.u32 	%r1, %alo, %blo;
	mad.lo.cc.u32 	%r1, %alo, %bhi, %r1;
	madc.hi.u32 	%r2, %alo, %bhi, 0;
	mad.lo.cc.u32 	%r1, %ahi, %blo, %r1;
	madc.hi.cc.u32 	%r2, %ahi, %blo, %r2;
	madc.hi.u32 	%r3, %ahi, %bhi, 0;
	mad.lo.cc.u32 	%r2, %ahi, %bhi, %r2;
	addc.u32 	%r3, %r3, 0;
	mov.b64 	%rd52, {%r0,%r1};
	mov.b64 	%rd53, {%r2,%r3};
	}
	setp.gt.s64 	%p9, %rd53, 0;
	{
	.reg .u32 %r0, %r1, %r2, %r3, %a0, %a1, %a2, %a3, %b0, %b1, %b2, %b3;
	mov.b64 	{%a0,%a1}, %rd52;
	mov.b64 	{%a2,%a3}, %rd53;
	mov.b64 	{%b0,%b1}, %rd52;
	mov.b64 	{%b2,%b3}, %rd53;
	add.cc.u32 	%r0, %a0, %b0;
	addc.cc.u32 	%r1, %a1, %b1;
	addc.cc.u32 	%r2, %a2, %b2;
	addc.u32 	%r3, %a3, %b3;
	mov.b64 	%rd54, {%r0,%r1};
	mov.b64 	%rd55, {%r2,%r3};
	}
	selp.b64 	%rd56, %rd55, %rd53, %p9;
	selp.s64 	%rd57, -1, 0, %p9;
	sub.s64 	%rd58, %rd57, %rd15;
	cvt.u64.u32 	%rd59, %r17;
	shl.b64 	%rd60, %rd59, 32;
	add.s64 	%rd61, %rd56, 1;
	shr.u64 	%rd62, %rd61, 10;
	add.s64 	%rd63, %rd62, 1;
	shr.u64 	%rd64, %rd63, 1;
	shl.b64 	%rd65, %rd58, 52;
	add.s64 	%rd66, %rd65, %rd64;
	add.s64 	%rd67, %rd66, 4602678819172646912;
	or.b64  	%rd68, %rd67, %rd60;
	mov.b64 	%fd4, %rd68;
$L__BB3_9:
	st.param.f64 	[func_retval0], %fd4;
	st.param.b32 	[func_retval0+8], %r46;
	ret;

}


// ===== COMPILED SASS (sm_100) =====

	.target	sm_100

	.elftype	@"ET_EXEC"


//--------------------- .note.nv.tkinfo           --------------------------
	.section	.note.nv.tkinfo,"",@"SHT_NOTE"
	.sectionflags	@"SHF_NOTE_NV_TKINFO"
	.tkinfo
        /*0018*/ 	.word	0x00000002
        /*0030*/ 	.string	""
        /*0030*/ 	.string	"ptxas"
        /*0030*/ 	.string	"Cuda compilation tools, release 13.0, V13.0.88"
        /*0030*/ 	.string	"Build cuda_13.0.r13.0/compiler.36424714_0"
        /*0030*/ 	.string	"-arch sm_100 -m 64 "



//--------------------- .note.nv.cuinfo           --------------------------
	.section	.note.nv.cuinfo,"",@"SHT_NOTE"
	.sectionflags	@"SHF_NOTE_NV_CUINFO"
        /*0018*/ 	.short	0x0002
        /*001a*/ 	.short	0x0064
        /*001c*/ 	.short	0x0082
	.zero		2


//--------------------- .nv.info                  --------------------------
	.section	.nv.info,"",@"SHT_CUDA_INFO"
	.align	4


	//----- nvinfo : EIATTR_REGCOUNT
	.align		4
        /*0000*/ 	.byte	0x04, 0x2f
        /*0002*/ 	.short	(.L_50 - .L_49)
	.align		4
.L_49:
        /*0004*/ 	.word	index@(_Z15kernelSetsincosd)
        /*0008*/ 	.word	0x0000001c


	//----- nvinfo : EIATTR_FRAME_SIZE
	.align		4
.L_50:
        /*000c*/ 	.byte	0x04, 0x11
        /*000e*/ 	.short	(.L_52 - .L_51)
	.align		4
.L_51:
        /*0010*/ 	.word	index@($_Z15kernelSetsincosd$__internal_trig_reduction_slowpathd)
        /*0014*/ 	.word	0x00000028


	//----- nvinfo : EIATTR_FRAME_SIZE
	.align		4
.L_52:
        /*0018*/ 	.byte	0x04, 0x11
        /*001a*/ 	.short	(.L_54 - .L_53)
	.align		4
.L_53:
        /*001c*/ 	.word	index@(_Z15kernelSetsincosd)
        /*0020*/ 	.word	0x00000028


	//----- nvinfo : EIATTR_REGCOUNT
	.align		4
.L_54:
        /*0024*/ 	.byte	0x04, 0x2f
        /*0026*/ 	.short	(.L_56 - .L_55)
	.align		4
.L_55:
        /*0028*/ 	.word	index@(_Z12kernelRotatePjS_ii)
        /*002c*/ 	.word	0x00000013


	//----- nvinfo : EIATTR_FRAME_SIZE
	.align		4
.L_56:
        /*0030*/ 	.byte	0x04, 0x11
        /*0032*/ 	.short	(.L_58 - .L_57)
	.align		4
.L_57:
        /*0034*/ 	.word	index@(_Z12kernelRotatePjS_ii)
        /*0038*/ 	.word	0x00000000


	//----- nvinfo : EIATTR_REGCOUNT
	.align		4
.L_58:
        /*003c*/ 	.byte	0x04, 0x2f
        /*003e*/ 	.short	(.L_60 - .L_59)
	.align		4
.L_59:
        /*0040*/ 	.word	index@(_ZN3cub18CUB_300001_SM_10006detail11EmptyKernelIvEEvv)
        /*0044*/ 	.word	0x00000004


	//----- nvinfo : EIATTR_FRAME_SIZE
	.align		4
.L_60:
        /*0048*/ 	.byte	0x04, 0x11
        /*004a*/ 	.short	(.L_62 - .L_61)
	.align		4
.L_61:
        /*004c*/ 	.word	index@(_ZN3cub18CUB_300001_SM_10006detail11EmptyKernelIvEEvv)
        /*0050*/ 	.word	0x00000000


	//----- nvinfo : EIATTR_MIN_STACK_SIZE
	.align		4
.L_62:
        /*0054*/ 	.byte	0x04, 0x12
        /*0056*/ 	.short	(.L_64 - .L_63)
	.align		4
.L_63:
        /*0058*/ 	.word	index@(_ZN3cub18CUB_300001_SM_10006detail11EmptyKernelIvEEvv)
        /*005c*/ 	.word	0x00000000


	//----- nvinfo : EIATTR_MIN_STACK_SIZE
	.align		4
.L_64:
        /*0060*/ 	.byte	0x04, 0x12
        /*0062*/ 	.short	(.L_66 - .L_65)
	.align		4
.L_65:
        /*0064*/ 	.word	index@(_Z12kernelRotatePjS_ii)
        /*0068*/ 	.word	0x00000000


	//----- nvinfo : EIATTR_MIN_STACK_SIZE
	.align		4
.L_66:
        /*006c*/ 	.byte	0x04, 0x12
        /*006e*/ 	.short	(.L_68 - .L_67)
	.align		4
.L_67:
        /*0070*/ 	.word	index@(_Z15kernelSetsincosd)
        /*0074*/ 	.word	0x00000028
.L_68:


//--------------------- .nv.compat                --------------------------
	.section	.nv.compat,"",@"SHT_CUDA_COMPAT_INFO"
	.align	4
        /*0000*/ 	.byte	0x02, 0x09, 0x00, 0x00, 0x02, 0x02, 0x01, 0x00, 0x02, 0x05, 0x05, 0x00, 0x03, 0x07, 0x01, 0x01
        /*0010*/ 	.byte	0x02, 0x03, 0x00, 0x00, 0x02, 0x06, 0x01, 0x00, 0x04, 0x0b, 0x08, 0x00, 0x01, 0x00, 0x00, 0x00
        /*0020*/ 	.byte	0x00, 0x00, 0x00, 0x00


//--------------------- .nv.info._ZN3cub18CUB_300001_SM_10006detail11EmptyKernelIvEEvv --------------------------
	.section	.nv.info._ZN3cub18CUB_300001_SM_10006detail11EmptyKernelIvEEvv,"",@"SHT_CUDA_INFO"
	.sectionflags	@""
	.align	4


	//----- nvinfo : EIATTR_CUDA_API_VERSION
	.align		4
        /*0000*/ 	.byte	0x04, 0x37
        /*0002*/ 	.short	(.L_70 - .L_69)
.L_69:
        /*0004*/ 	.word	0x00000082


	//----- nvinfo : EIATTR_SPARSE_MMA_MASK
	.align		4
.L_70:
        /*0008*/ 	.byte	0x03, 0x50
        /*000a*/ 	.short	0x0000


	//----- nvinfo : EIATTR_MAXREG_COUNT
	.align		4
        /*000c*/ 	.byte	0x03, 0x1b
        /*000e*/ 	.short	0x00ff


	//----- nvinfo : EIATTR_MERCURY_ISA_VERSION
	.align		4
        /*0010*/ 	.byte	0x03, 0x5f
        /*0012*/ 	.short	0x0101


	//----- nvinfo : EIATTR_VRC_CTA_INIT_COUNT
	.align		4
        /*0014*/ 	.byte	0x02, 0x4a
	.zero		1
	.zero		1


	//----- nvinfo : EIATTR_EXIT_INSTR_OFFSETS
	.align		4
        /*0018*/ 	.byte	0x04, 0x1c
        /*001a*/ 	.short	(.L_72 - .L_71)


	//   ....[0]....
.L_71:
        /*001c*/ 	.word	0x00000010


	//----- nvinfo : EIATTR_SW_WAR
	.align		4
.L_72:
        /*0020*/ 	.byte	0x04, 0x36
        /*0022*/ 	.short	(.L_74 - .L_73)
.L_73:
        /*0024*/ 	.word	0x00000008
.L_74:


//--------------------- .nv.info._Z12kernelRotatePjS_ii --------------------------
	.section	.nv.info._Z12kernelRotatePjS_ii,"",@"SHT_CUDA_INFO"
	.sectionflags	@""
	.align	4


	//----- nvinfo : EIATTR_CUDA_API_VERSION
	.align		4
        /*0000*/ 	.byte	0x04, 0x37
        /*0002*/ 	.short	(.L_76 - .L_75)
.L_75:
        /*0004*/ 	.word	0x00000082


	//----- nvinfo : EIATTR_KPARAM_INFO
	.align		4
.L_76:
        /*0008*/ 	.byte	0x04, 0x17
        /*000a*/ 	.short	(.L_78 - .L_77)
.L_77:
        /*000c*/ 	.word	0x00000000
        /*0010*/ 	.short	0x0003
        /*0012*/ 	.short	0x0014
        /*0014*/ 	.byte	0x00, 0xf0, 0x11, 0x00


	//----- nvinfo : EIATTR_KPARAM_INFO
	.align		4
.L_78:
        /*0018*/ 	.byte	0x04, 0x17
        /*001a*/ 	.short	(.L_80 - .L_79)
.L_79:
        /*001c*/ 	.word	0x00000000
        /*0020*/ 	.short	0x0002
        /*0022*/ 	.short	0x0010
        /*0024*/ 	.byte	0x00, 0xf0, 0x11, 0x00


	//----- nvinfo : EIATTR_KPARAM_INFO
	.align		4
.L_80:
        /*0028*/ 	.byte	0x04, 0x17
        /*002a*/ 	.short	(.L_82 - .L_81)
.L_81:
        /*002c*/ 	.word	0x00000000
        /*0030*/ 	.short	0x0001
        /*0032*/ 	.short	0x0008
        /*0034*/ 	.byte	0x00, 0xf5, 0x21, 0x00


	//----- nvinfo : EIATTR_KPARAM_INFO
	.align		4
.L_82:
        /*0038*/ 	.byte	0x04, 0x17
        /*003a*/ 	.short	(.L_84 - .L_83)
.L_83:
        /*003c*/ 	.word	0x00000000
        /*0040*/ 	.short	0x0000
        /*0042*/ 	.short	0x0000
        /*0044*/ 	.byte	0x00, 0xf5, 0x21, 0x00


	//----- nvinfo : EIATTR_SPARSE_MMA_MASK
	.align		4
.L_84:
        /*0048*/ 	.byte	0x03, 0x50
        /*004a*/ 	.short	0x0000


	//----- nvinfo : EIATTR_MAXREG_COUNT
	.align		4
        /*004c*/ 	.byte	0x03, 0x1b
        /*004e*/ 	.short	0x00ff


	//----- nvinfo : EIATTR_MERCURY_ISA_VERSION
	.align		4
        /*0050*/ 	.byte	0x03, 0x5f
        /*0052*/ 	.short	0x0101


	//----- nvinfo : EIATTR_VRC_CTA_INIT_COUNT
	.align		4
        /*0054*/ 	.byte	0x02, 0x4a
	.zero		1
	.zero		1


	//----- nvinfo : EIATTR_EXIT_INSTR_OFFSETS
	.align		4
        /*0058*/ 	.byte	0x04, 0x1c
        /*005a*/ 	.short	(.L_86 - .L_85)


	//   ....[0]....
.L_85:
        /*005c*/ 	.word	0x000000c0


	//   ....[1]....
        /*0060*/ 	.word	0x00000300


	//   ....[2]....
        /*0064*/ 	.word	0x00000380


	//----- nvinfo : EIATTR_CBANK_PARAM_SIZE
	.align		4
.L_86:
        /*0068*/ 	.byte	0x03, 0x19
        /*006a*/ 	.short	0x0018


	//----- nvinfo : EIATTR_PARAM_CBANK
	.align		4
        /*006c*/ 	.byte	0x04, 0x0a
        /*006e*/ 	.short	(.L_88 - .L_87)
	.align		4
.L_87:
        /*0070*/ 	.word	index@(.nv.constant0._Z12kernelRotatePjS_ii)
        /*0074*/ 	.short	0x0380
        /*0076*/ 	.short	0x0018


	//----- nvinfo : EIATTR_SW_WAR
	.align		4
.L_88:
        /*0078*/ 	.byte	0x04, 0x36
        /*007a*/ 	.short	(.L_90 - .L_89)
.L_89:
        /*007c*/ 	.word	0x00000008
.L_90:


//--------------------- .nv.info._Z15kernelSetsincosd --------------------------
	.section	.nv.info._Z15kernelSetsincosd,"",@"SHT_CUDA_INFO"
	.sectionflags	@""
	.align	4


	//----- nvinfo : EIATTR_CUDA_API_VERSION
	.align		4
        /*0000*/ 	.byte	0x04, 0x37
        /*0002*/ 	.short	(.L_92 - .L_91)
.L_91:
        /*0004*/ 	.word	0x00000082


	//----- nvinfo : EIATTR_KPARAM_INFO
	.align		4
.L_92:
        /*0008*/ 	.byte	0x04, 0x17
        /*000a*/ 	.short	(.L_94 - .L_93)
.L_93:
        /*000c*/ 	.word	0x00000000
        /*0010*/ 	.short	0x0000
        /*0012*/ 	.short	0x0000
        /*0014*/ 	.byte	0x00, 0xf0, 0x21, 0x00


	//----- nvinfo : EIATTR_SPARSE_MMA_MASK
	.align		4
.L_94:
        /*0018*/ 	.byte	0x03, 0x50
        /*001a*/ 	.short	0x0000


	//----- nvinfo : EIATTR_MAXREG_COUNT
	.align		4
        /*001c*/ 	.byte	0x03, 0x1b
        /*001e*/ 	.short	0x00ff


	//----- nvinfo : EIATTR_MERCURY_ISA_VERSION
	.align		4
        /*0020*/ 	.byte	0x03, 0x5f
        /*0022*/ 	.short	0x0101


	//----- nvinfo : EIATTR_VRC_CTA_INIT_COUNT
	.align		4
        /*0024*/ 	.byte	0x02, 0x4a
	.zero		1
	.zero		1


	//----- nvinfo : EIATTR_EXIT_INSTR_OFFSETS
	.align		4
        /*0028*/ 	.byte	0x04, 0x1c
        /*002a*/ 	.short	(.L_96 - .L_95)


	//   ....[0]....
.L_95:
        /*002c*/ 	.word	0x00000740


	//----- nvinfo : EIATTR_CRS_STACK_SIZE
	.align		4
.L_96:
        /*0030*/ 	.byte	0x04, 0x1e
        /*0032*/ 	.short	(.L_98 - .L_97)
.L_97:
        /*0034*/ 	.word	0x00000000


	//----- nvinfo : EIATTR_CBANK_PARAM_SIZE
	.align		4
.L_98:
        /*0038*/ 	.byte	0x03, 0x19
        /*003a*/ 	.short	0x0008


	//----- nvinfo : EIATTR_PARAM_CBANK
	.align		4
        /*003c*/ 	.byte	0x04, 0x0a
        /*003e*/ 	.short	(.L_100 - .L_99)
	.align		4
.L_99:
        /*0040*/ 	.word	index@(.nv.constant0._Z15kernelSetsincosd)
        /*0044*/ 	.short	0x0380
        /*0046*/ 	.short	0x0008


	//----- nvinfo : EIATTR_SW_WAR
	.align		4
.L_100:
        /*0048*/ 	.byte	0x04, 0x36
        /*004a*/ 	.short	(.L_102 - .L_101)
.L_101:
        /*004c*/ 	.word	0x00000008
.L_102:


//--------------------- .nv.callgraph             --------------------------
	.section	.nv.callgraph,"",@"SHT_CUDA_CALLGRAPH"
	.align	4
	.sectionentsize	8
	.align		4
        /*0000*/ 	.word	0x00000000
	.align		4
        /*0004*/ 	.word	0xffffffff
	.align		4
        /*0008*/ 	.word	0x00000000
	.align		4
        /*000c*/ 	.word	0xfffffffe
	.align		4
        /*0010*/ 	.word	0x00000000
	.align		4
        /*0014*/ 	.word	0xfffffffd
	.align		4
        /*0018*/ 	.word	0x00000000
	.align		4
        /*001c*/ 	.word	0xfffffffc


//--------------------- .nv.constant4             --------------------------
	.section	.nv.constant4,"a",@progbits
	.align	8
	.align		8
.nv.constant4:
        /*0000*/ 	.dword	sinteta
	.align		8
        /*0008*/ 	.dword	costeta
	.align		8
        /*0010*/ 	.dword	_ZN34_INTERNAL_0d87f04a_4_k_cu_4fa9bafe4cuda3std3__45__cpo5beginE
	.align		8
        /*0018*/ 	.dword	_ZN34_INTERNAL_0d87f04a_4_k_cu_4fa9bafe4cuda3std3__45__cpo3endE
	.align		8
        /*0020*/ 	.dword	_ZN34_INTERNAL_0d87f04a_4_k_cu_4fa9bafe4cuda3std3__45__cpo6cbeginE
	.align		8
        /*0028*/ 	.dword	_ZN34_INTERNAL_0d87f04a_4_k_cu_4fa9bafe4cuda3std3__45__cpo4cendE
	.align		8
        /*0030*/ 	.dword	_ZN34_INTERNAL_0d87f04a_4_k_cu_4fa9bafe4cuda3std3__45__cpo6rbeginE
	.align		8
        /*0038*/ 	.dword	_ZN34_INTERNAL_0d87f04a_4_k_cu_4fa9bafe4cuda3std3__45__cpo4rendE
	.align		8
        /*0040*/ 	.dword	_ZN34_INTERNAL_0d87f04a_4_k_cu_4fa9bafe4cuda3std3__45__cpo7crbeginE
	.align		8
        /*0048*/ 	.dword	_ZN34_INTERNAL_0d87f04a_4_k_cu_4fa9bafe4cuda3std3__45__cpo5crendE
	.align		8
        /*0050*/ 	.dword	_ZN34_INTERNAL_0d87f04a_4_k_cu_4fa9bafe4cuda3std3__436_GLOBAL__N__0d87f04a_4_k_cu_4fa9bafe6ignoreE
	.align		8
        /*0058*/ 	.dword	_ZN34_INTERNAL_0d87f04a_4_k_cu_4fa9bafe4cuda3std3__419piecewise_constructE
	.align		8
        /*0060*/ 	.dword	_ZN34_INTERNAL_0d87f04a_4_k_cu_4fa9bafe4cuda3std3__48in_placeE
	.align		8
        /*0068*/ 	.dword	_ZN34_INTERNAL_0d87f04a_4_k_cu_4fa9bafe4cuda3std3__420unreachable_sentinelE
	.align		8
        /*0070*/ 	.dword	_ZN34_INTERNAL_0d87f04a_4_k_cu_4fa9bafe4cuda3std3__47nulloptE
	.align		8
        /*0078*/ 	.dword	_ZN34_INTERNAL_0d87f04a_4_k_cu_4fa9bafe4cuda3std3__48unexpectE
	.align		8
        /*0080*/ 	.dword	_ZN34_INTERNAL_0d87f04a_4_k_cu_4fa9bafe4cuda3std6ranges3__45__cpo4swapE
	.align		8
        /*0088*/ 	.dword	_ZN34_INTERNAL_0d87f04a_4_k_cu_4fa9bafe4cuda3std6ranges3__45__cpo9iter_moveE
	.align		8
        /*0090*/ 	.dword	_ZN34_INTERNAL_0d87f04a_4_k_cu_4fa9bafe4cuda3std6ranges3__45__cpo5beginE
	.align		8
        /*0098*/ 	.dword	_ZN34_INTERNAL_0d87f04a_4_k_cu_4fa9bafe4cuda3std6ranges3__45__cpo3endE
	.align		8
        /*00a0*/ 	.dword	_ZN34_INTERNAL_0d87f04a_4_k_cu_4fa9bafe4cuda3std6ranges3__45__cpo6cbeginE
	.align		8
        /*00a8*/ 	.dword	_ZN34_INTERNAL_0d87f04a_4_k_cu_4fa9bafe4cuda3std6ranges3__45__cpo4cendE
	.align		8
        /*00b0*/ 	.dword	_ZN34_INTERNAL_0d87f04a_4_k_cu_4fa9bafe4cuda3std6ranges3__45__cpo7advanceE
	.align		8
        /*00b8*/ 	.dword	_ZN34_INTERNAL_0d87f04a_4_k_cu_4fa9bafe4cuda3std6ranges3__45__cpo9iter_swapE
	.align		8
        /*00c0*/ 	.dword	_ZN34_INTERNAL_0d87f04a_4_k_cu_4fa9bafe4cuda3std6ranges3__45__cpo4nextE
	.align		8
        /*00c8*/ 	.dword	_ZN34_INTERNAL_0d87f04a_4_k_cu_4fa9bafe4cuda3std6ranges3__45__cpo4prevE
	.align		8
        /*00d0*/ 	.dword	_ZN34_INTERNAL_0d87f04a_4_k_cu_4fa9bafe4cuda3std6ranges3__45__cpo4dataE
	.align		8
        /*00d8*/ 	.dword	_ZN34_INTERNAL_0d87f04a_4_k_cu_4fa9bafe4cuda3std6ranges3__45__cpo5cdataE
	.align		8
        /*00e0*/ 	.dword	_ZN34_INTERNAL_0d87f04a_4_k_cu_4fa9bafe4cuda3std6ranges3__45__cpo4sizeE
	.align		8
        /*00e8*/ 	.dword	_ZN34_INTERNAL_0d87f04a_4_k_cu_4fa9bafe4cuda3std6ranges3__45__cpo5ssizeE
	.align		8
        /*00f0*/ 	.dword	_ZN34_INTERNAL_0d87f04a_4_k_cu_4fa9bafe4cuda3std6ranges3__45__cpo8distanceE
	.align		8
        /*00f8*/ 	.dword	_ZN34_INTERNAL_0d87f04a_4_k_cu_4fa9bafe6thrust24THRUST_300001_SM_1000_NS8cuda_cub3parE
	.align		8
        /*0100*/ 	.dword	_ZN34_INTERNAL_0d87f04a_4_k_cu_4fa9bafe6thrust24THRUST_300001_SM_1000_NS8cuda_cub10par_nosyncE
	.align		8
        /*0108*/ 	.dword	_ZN34_INTERNAL_0d87f04a_4_k_cu_4fa9bafe6thrust24THRUST_300001_SM_1000_NS6system6detail10sequential3seqE
	.align		8
        /*0110*/ 	.dword	_ZN34_INTERNAL_0d87f04a_4_k_cu_4fa9bafe6thrust24THRUST_300001_SM_1000_NS6system3cpp3parE
	.align		8
        /*0118*/ 	.dword	_ZN34_INTERNAL_0d87f04a_4_k_cu_4fa9bafe6thrust24THRUST_300001_SM_1000_NS12placeholders2_1E
	.align		8
        /*0120*/ 	.dword	_ZN34_INTERNAL_0d87f04a_4_k_cu_4fa9bafe6thrust24THRUST_300001_SM_1000_NS12placeholders2_2E
	.align		8
        /*0128*/ 	.dword	_ZN34_INTERNAL_0d87f04a_4_k_cu_4fa9bafe6thrust24THRUST_300001_SM_1000_NS12placeholders2_3E
	.align		8
        /*0130*/ 	.dword	_ZN34_INTERNAL_0d87f04a_4_k_cu_4fa9bafe6thrust24THRUST_300001_SM_1000_NS12placeholders2_4E
	.align		8
        /*0138*/ 	.dword	_ZN34_INTERNAL_0d87f04a_4_k_cu_4fa9bafe6thrust24THRUST_300001_SM_1000_NS12placeholders2_5E
	.align		8
        /*0140*/ 	.dword	_ZN34_INTERNAL_0d87f04a_4_k_cu_4fa9bafe6thrust24THRUST_300001_SM_1000_NS12placeholders2_6E
	.align		8
        /*0148*/ 	.dword	_ZN34_INTERNAL_0d87f04a_4_k_cu_4fa9bafe6thrust24THRUST_300001_SM_1000_NS12placeholders2_7E
	.align		8
        /*0150*/ 	.dword	_ZN34_INTERNAL_0d87f04a_4_k_cu_4fa9bafe6thrust24THRUST_300001_SM_1000_NS12placeholders2_8E
	.align		8
        /*0158*/ 	.dword	_ZN34_INTERNAL_0d87f04a_4_k_cu_4fa9bafe6thrust24THRUST_300001_SM_1000_NS12placeholders2_9E
	.align		8
        /*0160*/ 	.dword	_ZN34_INTERNAL_0d87f04a_4_k_cu_4fa9bafe6thrust24THRUST_300001_SM_1000_NS12placeholders3_10E
	.align		8
        /*0168*/ 	.dword	_ZN34_INTERNAL_0d87f04a_4_k_cu_4fa9bafe6thrust24THRUST_300001_SM_1000_NS3seqE
	.align		8
        /*0170*/ 	.dword	_ZN34_INTERNAL_0d87f04a_4_k_cu_4fa9bafe6thrust24THRUST_300001_SM_1000_NS6deviceE
	.align		8
        /*0178*/ 	.dword	__cudart_i2opi_d
	.align		8
        /*0180*/ 	.dword	__cudart_sin_cos_coeffs


//--------------------- .text._ZN3cub18CUB_300001_SM_10006detail11EmptyKernelIvEEvv --------------------------
	.section	.text._ZN3cub18CUB_300001_SM_10006detail11EmptyKernelIvEEvv,"ax",@progbits
	.align	128
        .global         _ZN3cub18CUB_300001_SM_10006detail11EmptyKernelIvEEvv
        .type           _ZN3cub18CUB_300001_SM_10006detail11EmptyKernelIvEEvv,@function
        .size           _ZN3cub18CUB_300001_SM_10006detail11EmptyKernelIvEEvv,(.L_x_11 - _ZN3cub18CUB_300001_SM_10006detail11EmptyKernelIvEEvv)
        .other          _ZN3cub18CUB_300001_SM_10006detail11EmptyKernelIvEEvv,@"STO_CUDA_ENTRY STV_DEFAULT"
_ZN3cub18CUB_300001_SM_10006detail11EmptyKernelIvEEvv:
.text._ZN3cub18CUB_300001_SM_10006detail11EmptyKernelIvEEvv:
[----:B------:R-:W-:Y:S01]  /*0000*/  LDC R1, c[0x0][0x37c] ;  /* 0x0000df00ff017b82 */ /* 0x000fe20000000800 */
[----:B------:R-:W-:Y:S05]  /*0010*/  EXIT ;  /* 0x000000000000794d */ /* 0x000fea0003800000 */
.L_x_0:
[----:B------:R-:W-:-:S00]  /*0020*/  BRA `(.L_x_0) ;  /* 0xfffffffc00fc7947 */ /* 0x000fc0000383ffff */
[----:B------:R-:W-:-:S00]  /*0030*/  NOP ;  /* 0x0000000000007918 */ /* 0x000fc00000000000 */
        /* <DEDUP_REMOVED lines=12> */
.L_x_11:


//--------------------- .text._Z12kernelRotatePjS_ii --------------------------
	.section	.text._Z12kernelRotatePjS_ii,"ax",@progbits
	.align	128
        .global         _Z12kernelRotatePjS_ii
        .type           _Z12kernelRotatePjS_ii,@function
        .size           _Z12kernelRotatePjS_ii,(.L_x_12 - _Z12kernelRotatePjS_ii)
        .other          _Z12kernelRotatePjS_ii,@"STO_CUDA_ENTRY STV_DEFAULT"
_Z12kernelRotatePjS_ii:
.text._Z12kernelRotatePjS_ii:
[----:B------:R-:W-:Y:S01]  /*0000*/  LDC R1, c[0x0][0x37c] ;  /* 0x0000df00ff017b82 */ /* 0x000fe20000000800 */
[----:B------:R-:W0:Y:S01]  /*0010*/  S2R R3, SR_CTAID.Y ;  /* 0x0000000000037919 */ /* 0x000e220000002600 */
[----:B------:R-:W1:Y:S01]  /*0020*/  LDCU UR4, c[0x0][0x360] ;  /* 0x00006c00ff0477ac */ /* 0x000e620008000800 */
[----:B------:R-:W0:Y:S01]  /*0030*/  S2R R2, SR_TID.Y ;  /* 0x0000000000027919 */ /* 0x000e220000002200 */
[----:B------:R-:W0:Y:S01]  /*0040*/  LDCU UR5, c[0x0][0x364] ;  /* 0x00006c80ff0577ac */ /* 0x000e220008000800 */
[----:B------:R-:W1:Y:S01]  /*0050*/  S2R R0, SR_CTAID.X ;  /* 0x0000000000007919 */ /* 0x000e620000002500 */
[----:B------:R-:W2:Y:S01]  /*0060*/  LDCU.64 UR6, c[0x0][0x390] ;  /* 0x00007200ff0677ac */ /* 0x000ea20008000a00 */
[----:B------:R-:W1:Y:S01]  /*0070*/  S2R R5, SR_TID.X ;  /* 0x0000000000057919 */ /* 0x000e620000002100 */
[----:B0-----:R-:W-:-:S05]  /*0080*/  IMAD R3, R3, UR5, R2 ;  /* 0x0000000503037c24 */ /* 0x001fca000f8e0202 */
[----:B--2---:R-:W-:Y:S01]  /*0090*/  ISETP.GE.AND P0, PT, R3, UR7, PT ;  /* 0x0000000703007c0c */ /* 0x004fe2000bf06270 */
[----:B-1----:R-:W-:-:S05]  /*00a0*/  IMAD R0, R0, UR4, R5 ;  /* 0x0000000400007c24 */ /* 0x002fca000f8e0205 */
[----:B------:R-:W-:-:S13]  /*00b0*/  ISETP.GE.OR P0, PT, R0, UR6, P0 ;  /* 0x0000000600007c0c */ /* 0x000fda0008706670 */
[----:B------:R-:W-:Y:S05]  /*00c0*/  @P0 EXIT ;  /* 0x000000000000094d */ /* 0x000fea0003800000 */
[----:B------:R-:W0:Y:S01]  /*00d0*/  LDC.64 R12, c[0x4][0x8] ;  /* 0x01000200ff0c7b82 */ /* 0x000e220000000a00 */
[----:B------:R-:W0:Y:S07]  /*00e0*/  LDCU.64 UR4, c[0x0][0x358] ;  /* 0x00006b00ff0477ac */ /* 0x000e2e0008000a00 */
[----:B------:R-:W1:Y:S01]  /*00f0*/  LDC.64 R14, c[0x4][RZ] ;  /* 0x01000000ff0e7b82 */ /* 0x000e620000000a00 */
[----:B0-----:R-:W2:Y:S04]  /*0100*/  LDG.E R13, desc[UR4][R12.64] ;  /* 0x000000040c0d7981 */ /* 0x001ea8000c1e1900 */
[----:B-1----:R-:W3:Y:S01]  /*0110*/  LDG.E R15, desc[UR4][R14.64] ;  /* 0x000000040e0f7981 */ /* 0x002ee2000c1e1900 */
[----:B------:R-:W-:Y:S08]  /*0120*/  I2F.F64 R4, UR6 ;  /* 0x0000000600047d12 */ /* 0x000ff00008201c00 */
[----:B------:R-:W-:Y:S08]  /*0130*/  I2F.F64.U32 R6, UR7 ;  /* 0x0000000700067d12 */ /* 0x000ff00008201800 */
[----:B------:R-:W0:Y:S08]  /*0140*/  I2F.F64.U32 R10, R3 ;  /* 0x00000003000a7312 */ /* 0x000e300000201800 */
[----:B------:R-:W1:Y:S01]  /*0150*/  I2F.F64 R8, R0 ;  /* 0x0000000000087312 */ /* 0x000e620000201c00 */
[----:B0-----:R-:W-:-:S02]  /*0160*/  DFMA R10, R6, -0.5, R10 ;  /* 0xbfe00000060a782b */ /* 0x001fc4000000000a */
[----:B-1----:R-:W-:-:S08]  /*0170*/  DFMA R8, R4, -0.5, R8 ;  /* 0xbfe000000408782b */ /* 0x002fd00000000008 */
[----:B------:R-:W0:Y:S08]  /*0180*/  F2I.F64.TRUNC R10, R10 ;  /* 0x0000000a000a7311 */ /* 0x000e30000030d100 */
[----:B------:R-:W1:Y:S01]  /*0190*/  F2I.F64.TRUNC R8, R8 ;  /* 0x0000000800087311 */ /* 0x000e62000030d100 */
[----:B0-----:R-:W-:Y:S02]  /*01a0*/  I2FP.F32.S32 R16, R10 ;  /* 0x0000000a00107245 */ /* 0x001fe40000201400 */
[----:B-1----:R-:W-:-:S04]  /*01b0*/  IADD3 R2, PT, PT, -R8, RZ, RZ ;  /* 0x000000ff08027210 */ /* 0x002fc80007ffe1ff */
[----:B------:R-:W-:Y:S01]  /*01c0*/  I2FP.F32.S32 R2, R2 ;  /* 0x0000000200027245 */ /* 0x000fe20000201400 */
[----:B--2---:R-:W-:-:S04]  /*01d0*/  FMUL R12, R13, R16 ;  /* 0x000000100d0c7220 */ /* 0x004fc80000400000 */
[----:B---3--:R-:W-:Y:S01]  /*01e0*/  FFMA R12, R15, R2, R12 ;  /* 0x000000020f0c7223 */ /* 0x008fe2000000000c */
[----:B------:R-:W-:Y:S01]  /*01f0*/  I2FP.F32.S32 R2, R8 ;  /* 0x0000000800027245 */ /* 0x000fe20000201400 */
[----:B------:R-:W-:-:S04]  /*0200*/  FMUL R15, R16, R15 ;  /* 0x0000000f100f7220 */ /* 0x000fc80000400000 */
[----:B------:R-:W-:Y:S01]  /*0210*/  FFMA R2, R2, R13, R15 ;  /* 0x0000000d02027223 */ /* 0x000fe2000000000f */
[----:B------:R-:W0:Y:S08]  /*0220*/  F2I.TRUNC.NTZ R12, R12 ;  /* 0x0000000c000c7305 */ /* 0x000e30000020f100 */
[----:B------:R-:W1:Y:S08]  /*0230*/  F2I.TRUNC.NTZ R2, R2 ;  /* 0x0000000200027305 */ /* 0x000e70000020f100 */
[----:B0-----:R-:W0:Y:S08]  /*0240*/  I2F.F64 R10, R12 ;  /* 0x0000000c000a7312 */ /* 0x001e300000201c00 */
[----:B-1----:R-:W1:Y:S01]  /*0250*/  I2F.F64 R8, R2 ;  /* 0x0000000200087312 */ /* 0x002e620000201c00 */
[----:B0-----:R-:W-:-:S02]  /*0260*/  DFMA R10, R6, 0.5, R10 ;  /* 0x3fe00000060a782b */ /* 0x001fc4000000000a */
[----:B-1----:R-:W-:-:S08]  /*0270*/  DFMA R8, R4, 0.5, R8 ;  /* 0x3fe000000408782b */ /* 0x002fd00000000008 */
[----:B------:R-:W0:Y:S01]  /*0280*/  F2I.F64.TRUNC R11, R10 ;  /* 0x0000000a000b7311 */ /* 0x000e22000030d100 */
[----:B------:R-:W-:-:S07]  /*0290*/  IMAD R5, R3, UR6, R0 ;  /* 0x0000000603057c24 */ /* 0x000fce000f8e0200 */
[----:B------:R-:W1:Y:S01]  /*02a0*/  F2I.F64.TRUNC R8, R8 ;  /* 0x0000000800087311 */ /* 0x000e62000030d100 */
[----:B0-----:R-:W-:-:S04]  /*02b0*/  ISETP.GE.AND P0, PT, R11, UR7, PT ;  /* 0x000000070b007c0c */ /* 0x001fc8000bf06270 */
[----:B------:R-:W-:Y:S02]  /*02c0*/  ISETP.GT.AND P0, PT, R11, -0x1, !P0 ;  /* 0xffffffff0b00780c */ /* 0x000fe40004704270 */
[----:B-1----:R-:W-:-:S04]  /*02d0*/  ISETP.GE.AND P1, PT, R8, UR6, PT ;  /* 0x0000000608007c0c */ /* 0x002fc8000bf26270 */
[----:B------:R-:W-:-:S04]  /*02e0*/  ISETP.GT.AND P1, PT, R8, -0x1, !P1 ;  /* 0xffffffff0800780c */ /* 0x000fc80004f24270 */
[----:B------:R-:W-:-:S13]  /*02f0*/  PLOP3.LUT P0, PT, P1, P0, PT, 0x80, 0x8 ;  /* 0x000000000008781c */ /* 0x000fda0000f01070 */
[----:B------:R-:W-:Y:S05]  /*0300*/  @!P0 EXIT ;  /* 0x000000000000894d */ /* 0x000fea0003800000 */
[----:B------:R-:W0:Y:S02]  /*0310*/  LDC.64 R2, c[0x0][0x380] ;  /* 0x0000e000ff027b82 */ /* 0x000e240000000a00 */
[----:B0-----:R-:W-:-:S06]  /*0320*/  IMAD.WIDE R2, R5, 0x4, R2 ;  /* 0x0000000405027825 */ /* 0x001fcc00078e0202 */
[----:B------:R-:W0:Y:S01]  /*0330*/  LDC.64 R4, c[0x0][0x388] ;  /* 0x0000e200ff047b82 */ /* 0x000e220000000a00 */
[----:B------:R-:W2:Y:S01]  /*0340*/  LDG.E R3, desc[UR4][R2.64] ;  /* 0x0000000402037981 */ /* 0x000ea2000c1e1900 */
[----:B------:R-:W-:-:S04]  /*0350*/  IMAD R11, R11, UR6, R8 ;  /* 0x000000060b0b7c24 */ /* 0x000fc8000f8e0208 */
[----:B0-----:R-:W-:-:S05]  /*0360*/  IMAD.WIDE R4, R11, 0x4, R4 ;  /* 0x000000040b047825 */ /* 0x001fca00078e0204 */
[----:B--2---:R-:W-:Y:S01]  /*0370*/  STG.E desc[UR4][R4.64], R3 ;  /* 0x0000000304007986 */ /* 0x004fe2000c101904 */
[----:B------:R-:W-:Y:S05]  /*0380*/  EXIT ;  /* 0x000000000000794d */ /* 0x000fea0003800000 */
.L_x_1:
        /* <DEDUP_REMOVED lines=15> */
.L_x_12:


//--------------------- .text._Z15kernelSetsincosd --------------------------
	.section	.text._Z15kernelSetsincosd,"ax",@progbits
	.align	128
        .global         _Z15kernelSetsincosd
        .type           _Z15kernelSetsincosd,@function
        .size           _Z15kernelSetsincosd,(.L_x_10 - _Z15kernelSetsincosd)
        .other          _Z15kernelSetsincosd,@"STO_CUDA_ENTRY STV_DEFAULT"
_Z15kernelSetsincosd:
.text._Z15kernelSetsincosd:
[----:B------:R-:W0:Y:S08]  /*0000*/  LDC R1, c[0x0][0x37c] ;  /* 0x0000df00ff017b82 */ /* 0x000e300000000800 */
[----:B------:R-:W1:Y:S01]  /*0010*/  LDC.64 R8, c[0x0][0x380] ;  /* 0x0000e000ff087b82 */ /* 0x000e620000000a00 */
[----:B------:R-:W2:Y:S01]  /*0020*/  LDCU.64 UR4, c[0x0][0x358] ;  /* 0x00006b00ff0477ac */ /* 0x000ea20008000a00 */
[----:B0-----:R-:W-:-:S06]  /*0030*/  VIADD R1, R1, 0xffffffd8 ;  /* 0xffffffd801017836 */ /* 0x001fcc0000000000 */
[----:B------:R-:W0:Y:S08]  /*0040*/  LDC R10, c[0x0][0x380] ;  /* 0x0000e000ff0a7b82 */ /* 0x000e300000000800 */
[----:B------:R-:W3:Y:S01]  /*0050*/  LDC R12, c[0x0][0x384] ;  /* 0x0000e100ff0c7b82 */ /* 0x000ee20000000800 */
[----:B-1----:R-:W-:-:S14]  /*0060*/  DSETP.NEU.AND P0, PT, |R8|, +INF , PT ;  /* 0x7ff000000800742a */ /* 0x002fdc0003f0d200 */
[----:B------:R-:W-:Y:S01]  /*0070*/  @!P0 DMUL R2, RZ, R8 ;  /* 0x00000008ff028228 */ /* 0x000fe20000000000 */
[----:B------:R-:W-:Y:S01]  /*0080*/  @!P0 IMAD.MOV.U32 R0, RZ, RZ, RZ ;  /* 0x000000ffff008224 */ /* 0x000fe200078e00ff */
[----:B--2---:R-:W-:Y:S09]  /*0090*/  @!P0 BRA `(.L_x_2) ;  /* 0x0000000000488947 */ /* 0x004ff20003800000 */
[----:B------:R-:W-:Y:S01]  /*00a0*/  UMOV UR6, 0x6dc9c883 ;  /* 0x6dc9c88300067882 */ /* 0x000fe20000000000 */
[----:B------:R-:W-:Y:S01]  /*00b0*/  UMOV UR7, 0x3fe45f30 ;  /* 0x3fe45f3000077882 */ /* 0x000fe20000000000 */
[C---:B------:R-:W-:Y:S02]  /*00c0*/  DSETP.GE.AND P0, PT, |R8|.reuse, 2.14748364800000000000e+09, PT ;  /* 0x41e000000800742a */ /* 0x040fe40003f06200 */
[----:B------:R-:W-:Y:S01]  /*00d0*/  DMUL R4, R8, UR6 ;  /* 0x0000000608047c28 */ /* 0x000fe20008000000 */
[----:B------:R-:W-:Y:S01]  /*00e0*/  UMOV UR6, 0x54442d18 ;  /* 0x54442d1800067882 */ /* 0x000fe20000000000 */
[----:B------:R-:W-:-:S04]  /*00f0*/  UMOV UR7, 0x3ff921fb ;  /* 0x3ff921fb00077882 */ /* 0x000fc80000000000 */
[----:B------:R-:W1:Y:S08]  /*0100*/  F2I.F64 R0, R4 ;  /* 0x0000000400007311 */ /* 0x000e700000301100 */
[----:B-1----:R-:W1:Y:S02]  /*0110*/  I2F.F64 R2, R0 ;  /* 0x0000000000027312 */ /* 0x002e640000201c00 */
[----:B-1----:R-:W-:Y:S01]  /*0120*/  DFMA R6, R2, -UR6, R8 ;  /* 0x8000000602067c2b */ /* 0x002fe20008000008 */
[----:B------:R-:W-:Y:S01]  /*0130*/  UMOV UR6, 0x33145c00 ;  /* 0x33145c0000067882 */ /* 0x000fe20000000000 */
[----:B------:R-:W-:-:S06]  /*0140*/  UMOV UR7, 0x3c91a626 ;  /* 0x3c91a62600077882 */ /* 0x000fcc0000000000 */
[----:B------:R-:W-:Y:S01]  /*0150*/  DFMA R6, R2, -UR6, R6 ;  /* 0x8000000602067c2b */ /* 0x000fe20008000006 */
[----:B------:R-:W-:Y:S01]  /*0160*/  UMOV UR6, 0x252049c0 ;  /* 0x252049c000067882 */ /* 0x000fe20000000000 */
[----:B------:R-:W-:-:S06]  /*0170*/  UMOV UR7, 0x397b839a ;  /* 0x397b839a00077882 */ /* 0x000fcc0000000000 */
[----:B------:R-:W-:Y:S01]  /*0180*/  DFMA R2, R2, -UR6, R6 ;  /* 0x8000000602027c2b */ /* 0x000fe20008000006 */
[----:B------:R-:W-:Y:S10]  /*0190*/  @!P0 BRA `(.L_x_2) ;  /* 0x0000000000088947 */ /* 0x000ff40003800000 */
[----:B------:R-:W-:-:S07]  /*01a0*/  MOV R14, 0x1c0 ;  /* 0x000001c0000e7802 */ /* 0x000fce0000000f00 */
[----:B0--3--:R-:W-:Y:S05]  /*01b0*/  CALL.REL.NOINC `($_Z15kernelSetsincosd$__internal_trig_reduction_slowpathd) ;  /* 0x0000000400647944 */ /* 0x009fea0003c00000 */
.L_x_2:
[----:B------:R-:W1:Y:S01]  /*01c0*/  LDCU.64 UR6, c[0x4][0x180] ;  /* 0x01003000ff0677ac */ /* 0x000e620008000a00 */
[----:B------:R-:W-:-:S05]  /*01d0*/  IMAD.SHL.U32 R4, R0, 0x40, RZ ;  /* 0x0000004000047824 */ /* 0x000fca00078e00ff */
[----:B------:R-:W-:-:S04]  /*01e0*/  LOP3.LUT R4, R4, 0x40, RZ, 0xc0, !PT ;  /* 0x0000004004047812 */ /* 0x000fc800078ec0ff */
[----:B-1----:R-:W-:-:S05]  /*01f0*/  IADD3 R14, P0, PT, R4, UR6, RZ ;  /* 0x00000006040e7c10 */ /* 0x002fca000ff1e0ff */
[----:B------:R-:W-:-:S05]  /*0200*/  IMAD.X R15, RZ, RZ, UR7, P0 ;  /* 0x00000007ff0f7e24 */ /* 0x000fca00080e06ff */
[----:B------:R-:W2:Y:S04]  /*0210*/  LDG.E.128.CONSTANT R4, desc[UR4][R14.64] ;  /* 0x000000040e047981 */ /* 0x000ea8000c1e9d00 */
[----:B------:R-:W4:Y:S04]  /*0220*/  LDG.E.128.CONSTANT R16, desc[UR4][R14.64+0x10] ;  /* 0x000010040e107981 */ /* 0x000f28000c1e9d00 */
[----:B------:R-:W5:Y:S01]  /*0230*/  LDG.E.128.CONSTANT R20, desc[UR4][R14.64+0x20] ;  /* 0x000020040e147981 */ /* 0x000f62000c1e9d00 */
[----:B------:R-:W-:Y:S01]  /*0240*/  LOP3.LUT R8, R0, 0x1, RZ, 0xc0, !PT ;  /* 0x0000000100087812 */ /* 0x000fe200078ec0ff */
[----:B------:R-:W-:-:S02]  /*0250*/  IMAD.MOV.U32 R24, RZ, RZ, 0x20fd8164 ;  /* 0x20fd8164ff187424 */ /* 0x000fc400078e00ff */
[----:B------:R-:W-:Y:S01]  /*0260*/  IMAD.MOV.U32 R11, RZ, RZ, 0x3da8ff83 ;  /* 0x3da8ff83ff0b7424 */ /* 0x000fe200078e00ff */
[----:B------:R-:W-:Y:S01]  /*0270*/  ISETP.NE.U32.AND P0, PT, R8, 0x1, PT ;  /* 0x000000010800780c */ /* 0x000fe20003f05070 */
[----:B------:R-:W-:-:S03]  /*0280*/  DMUL R8, R2, R2 ;  /* 0x0000000202087228 */ /* 0x000fc60000000000 */
[----:B------:R-:W-:Y:S02]  /*0290*/  FSEL R24, R24, -8.06006814911005101289e+34, !P0 ;  /* 0xf9785eba18187808 */ /* 0x000fe40004000000 */
[----:B------:R-:W-:-:S06]  /*02a0*/  FSEL R25, -R11, 0.11223486810922622681, !P0 ;  /* 0x3de5db650b197808 */ /* 0x000fcc0004000100 */
[----:B--2---:R-:W-:-:S08]  /*02b0*/  DFMA R4, R8, R24, R4 ;  /* 0x000000180804722b */ /* 0x004fd00000000004 */
[C---:B------:R-:W-:Y:S01]  /*02c0*/  DFMA R4, R8.reuse, R4, R6 ;  /* 0x000000040804722b */ /* 0x040fe20000000006 */
[----:B------:R-:W1:Y:S07]  /*02d0*/  LDC.64 R6, c[0x4][RZ] ;  /* 0x01000000ff067b82 */ /* 0x000e6e0000000a00 */
[----:B----4-:R-:W-:-:S08]  /*02e0*/  DFMA R4, R8, R4, R16 ;  /* 0x000000040804722b */ /* 0x010fd00000000010 */
[----:B------:R-:W-:-:S08]  /*02f0*/  DFMA R4, R8, R4, R18 ;  /* 0x000000040804722b */ /* 0x000fd00000000012 */
[----:B-----5:R-:W-:-:S08]  /*0300*/  DFMA R4, R8, R4, R20 ;  /* 0x000000040804722b */ /* 0x020fd00000000014 */
[----:B------:R-:W-:-:S08]  /*0310*/  DFMA R4, R8, R4, R22 ;  /* 0x000000040804722b */ /* 0x000fd00000000016 */
[----:B------:R-:W-:Y:S02]  /*0320*/  DFMA R2, R4, R2, R2 ;  /* 0x000000020402722b */ /* 0x000fe40000000002 */
[----:B------:R-:W-:-:S10]  /*0330*/  DFMA R4, R8, R4, 1 ;  /* 0x3ff000000804742b */ /* 0x000fd40000000004 */
[----:B------:R-:W-:Y:S02]  /*0340*/  FSEL R8, R4, R2, !P0 ;  /* 0x0000000204087208 */ /* 0x000fe40004000000 */
[----:B------:R-:W-:Y:S02]  /*0350*/  FSEL R9, R5, R3, !P0 ;  /* 0x0000000305097208 */ /* 0x000fe40004000000 */
[----:B------:R-:W-:Y:S01]  /*0360*/  LOP3.LUT P0, RZ, R0, 0x2, RZ, 0xc0, !PT ;  /* 0x0000000200ff7812 */ /* 0x000fe2000780c0ff */
[----:B------:R-:W2:Y:S03]  /*0370*/  LDC.64 R4, c[0x0][0x380] ;  /* 0x0000e000ff047b82 */ /* 0x000ea60000000a00 */
[----:B------:R-:W-:-:S10]  /*0380*/  DADD R2, RZ, -R8 ;  /* 0x00000000ff027229 */ /* 0x000fd40000000808 */
[----:B------:R-:W-:Y:S02]  /*0390*/  FSEL R9, R9, R3, !P0 ;  /* 0x0000000309097208 */ /* 0x000fe40004000000 */
[----:B------:R-:W-:-:S04]  /*03a0*/  FSEL R8, R8, R2, !P0 ;  /* 0x0000000208087208 */ /* 0x000fc80004000000 */
[----:B------:R-:W1:Y:S01]  /*03b0*/  F2F.F32.F64 R9, R8 ;  /* 0x0000000800097310 */ /* 0x000e620000301000 */
[----:B--2---:R-:W-:Y:S01]  /*03c0*/  DSETP.NEU.AND P0, PT, |R4|, +INF , PT ;  /* 0x7ff000000400742a */ /* 0x004fe20003f0d200 */
[----:B-1----:R1:W-:-:S13]  /*03d0*/  STG.E desc[UR4][R6.64], R9 ;  /* 0x0000000906007986 */ /* 0x0023da000c101904 */
[----:B------:R-:W-:Y:S01]  /*03e0*/  @!P0 DMUL R2, RZ, R4 ;  /* 0x00000004ff028228 */ /* 0x000fe20000000000 */
[----:B------:R-:W-:Y:S01]  /*03f0*/  @!P0 IMAD.MOV.U32 R0, RZ, RZ, 0x1 ;  /* 0x00000001ff008424 */ /* 0x000fe200078e00ff */
[----:B-1----:R-:W-:Y:S09]  /*0400*/  @!P0 BRA `(.L_x_3) ;  /* 0x00000000004c8947 */ /* 0x002ff20003800000 */
        /* <DEDUP_REMOVED lines=18> */
.L_x_4:
[----:B------:R-:W-:-:S07]  /*0530*/  VIADD R0, R0, 0x1 ;  /* 0x0000000100007836 */ /* 0x000fce0000000000 */
.L_x_3:
[----:B------:R-:W1:Y:S01]  /*0540*/  LDCU.64 UR6, c[0x4][0x180] ;  /* 0x01003000ff0677ac */ /* 0x000e620008000a00 */
[----:B------:R-:W-:-:S05]  /*0550*/  IMAD.SHL.U32 R4, R0, 0x40, RZ ;  /* 0x0000004000047824 */ /* 0x000fca00078e00ff */
[----:B------:R-:W-:-:S04]  /*0560*/  LOP3.LUT R4, R4, 0x40, RZ, 0xc0, !PT ;  /* 0x0000004004047812 */ /* 0x000fc800078ec0ff */
[----:B-1----:R-:W-:-:S05]  /*0570*/  IADD3 R18, P0, PT, R4, UR6, RZ ;  /* 0x0000000604127c10 */ /* 0x002fca000ff1e0ff */
[----:B------:R-:W-:-:S05]  /*0580*/  IMAD.X R19, RZ, RZ, UR7, P0 ;  /* 0x00000007ff137e24 */ /* 0x000fca00080e06ff */
[----:B------:R-:W2:Y:S04]  /*0590*/  LDG.E.128.CONSTANT R4, desc[UR4][R18.64] ;  /* 0x0000000412047981 */ /* 0x000ea8000c1e9d00 */
[----:B0-----:R-:W4:Y:S04]  /*05a0*/  LDG.E.128.CONSTANT R8, desc[UR4][R18.64+0x10] ;  /* 0x0000100412087981 */ /* 0x001f28000c1e9d00 */
[----:B---3--:R-:W3:Y:S01]  /*05b0*/  LDG.E.128.CONSTANT R12, desc[UR4][R18.64+0x20] ;  /* 0x00002004120c7981 */ /* 0x008ee2000c1e9d00 */
        /* <DEDUP_REMOVED lines=8> */
[----:B------:R-:W-:-:S08]  /*0640*/  DFMA R4, R16, R4, R6 ;  /* 0x000000041004722b */ /* 0x000fd00000000006 */
[----:B----4-:R-:W-:-:S08]  /*0650*/  DFMA R4, R16, R4, R8 ;  /* 0x000000041004722b */ /* 0x010fd00000000008 */
[----:B------:R-:W-:-:S08]  /*0660*/  DFMA R4, R16, R4, R10 ;  /* 0x000000041004722b */ /* 0x000fd0000000000a */
[----:B---3--:R-:W-:-:S08]  /*0670*/  DFMA R4, R16, R4, R12 ;  /* 0x000000041004722b */ /* 0x008fd0000000000c */
[----:B------:R-:W-:-:S08]  /*0680*/  DFMA R4, R16, R4, R14 ;  /* 0x000000041004722b */ /* 0x000fd0000000000e */
[----:B------:R-:W-:Y:S02]  /*0690*/  DFMA R2, R4, R2, R2 ;  /* 0x000000020402722b */ /* 0x000fe40000000002 */
[----:B------:R-:W-:-:S10]  /*06a0*/  DFMA R4, R16, R4, 1 ;  /* 0x3ff000001004742b */ /* 0x000fd40000000004 */
[----:B------:R-:W-:Y:S02]  /*06b0*/  FSEL R6, R4, R2, !P0 ;  /* 0x0000000204067208 */ /* 0x000fe40004000000 */
[----:B------:R-:W-:Y:S02]  /*06c0*/  FSEL R7, R5, R3, !P0 ;  /* 0x0000000305077208 */ /* 0x000fe40004000000 */
[----:B------:R-:W-:Y:S01]  /*06d0*/  LOP3.LUT P0, RZ, R0, 0x2, RZ, 0xc0, !PT ;  /* 0x0000000200ff7812 */ /* 0x000fe2000780c0ff */
[----:B------:R-:W0:Y:S03]  /*06e0*/  LDC.64 R4, c[0x4][0x8] ;  /* 0x01000200ff047b82 */ /* 0x000e260000000a00 */
[----:B------:R-:W-:-:S10]  /*06f0*/  DADD R2, RZ, -R6 ;  /* 0x00000000ff027229 */ /* 0x000fd40000000806 */
[----:B------:R-:W-:Y:S02]  /*0700*/  FSEL R3, R7, R3, !P0 ;  /* 0x0000000307037208 */ /* 0x000fe40004000000 */
[----:B------:R-:W-:-:S04]  /*0710*/  FSEL R2, R6, R2, !P0 ;  /* 0x0000000206027208 */ /* 0x000fc80004000000 */
[----:B------:R-:W0:Y:S02]  /*0720*/  F2F.F32.F64 R3, R2 ;  /* 0x0000000200037310 */ /* 0x000e240000301000 */
[----:B0-----:R-:W-:Y:S01]  /*0730*/  STG.E desc[UR4][R4.64], R3 ;  /* 0x0000000304007986 */ /* 0x001fe2000c101904 */
[----:B------:R-:W-:Y:S05]  /*0740*/  EXIT ;  /* 0x000000000000794d */ /* 0x000fea0003800000 */
        .type           $_Z15kernelSetsincosd$__internal_trig_reduction_slowpathd,@function
        .size           $_Z15kernelSetsincosd$__internal_trig_reduction_slowpathd,(.L_x_10 - $_Z15kernelSetsincosd$__internal_trig_reduction_slowpathd)
$_Z15kernelSetsincosd$__internal_trig_reduction_slowpathd:
[----:B------:R-:W-:Y:S01]  /*0750*/  SHF.R.U32.HI R6, RZ, 0x14, R12 ;  /* 0x00000014ff067819 */ /* 0x000fe2000001160c */
[----:B------:R-:W-:Y:S02]  /*0760*/  IMAD.MOV.U32 R8, RZ, RZ, R10 ;  /* 0x000000ffff087224 */ /* 0x000fe400078e000a */
[----:B------:R-:W-:Y:S01]  /*0770*/  IMAD.MOV.U32 R9, RZ, RZ, R12 ;  /* 0x000000ffff097224 */ /* 0x000fe200078e000c */
[----:B------:R-:W-:Y:S01]  /*0780*/  LOP3.LUT R0, R6, 0x7ff, RZ, 0xc0, !PT ;  /* 0x000007ff06007812 */ /* 0x000fe200078ec0ff */
[----:B------:R-:W-:-:S03]  /*0790*/  IMAD.MOV.U32 R4, RZ, RZ, RZ ;  /* 0x000000ffff047224 */ /* 0x000fc600078e00ff */
[----:B------:R-:W-:-:S13]  /*07a0*/  ISETP.NE.AND P0, PT, R0, 0x7ff, PT ;  /* 0x000007ff0000780c */ /* 0x000fda0003f05270 */
[----:B------:R-:W-:Y:S05]  /*07b0*/  @!P0 BRA `(.L_x_5) ;  /* 0x00000008002c8947 */ /* 0x000fea0003800000 */
[----:B------:R-:W-:Y:S01]  /*07c0*/  VIADD R2, R0, 0xfffffc00 ;  /* 0xfffffc0000027836 */ /* 0x000fe20000000000 */
[----:B------:R-:W-:-:S04]  /*07d0*/  CS2R R16, SRZ ;  /* 0x0000000000107805 */ /* 0x000fc8000001ff00 */
[----:B------:R-:W-:Y:S02]  /*07e0*/  SHF.R.U32.HI R0, RZ, 0x6, R2 ;  /* 0x00000006ff007819 */ /* 0x000fe40000011602 */
[----:B------:R-:W-:Y:S02]  /*07f0*/  ISETP.GE.U32.AND P0, PT, R2, 0x80, PT ;  /* 0x000000800200780c */ /* 0x000fe40003f06070 */
[C---:B------:R-:W-:Y:S02]  /*0800*/  IADD3 R7, PT, PT, -R0.reuse, 0x13, RZ ;  /* 0x0000001300077810 */ /* 0x040fe40007ffe1ff */
[----:B------:R-:W-:Y:S02]  /*0810*/  IADD3 R13, PT, PT, -R0, 0xf, RZ ;  /* 0x0000000f000d7810 */ /* 0x000fe40007ffe1ff */
[----:B------:R-:W-:-:S04]  /*0820*/  SEL R7, R7, 0x12, P0 ;  /* 0x0000001207077807 */ /* 0x000fc80000000000 */
[----:B------:R-:W-:-:S13]  /*0830*/  ISETP.GE.AND P0, PT, R13, R7, PT ;  /* 0x000000070d00720c */ /* 0x000fda0003f06270 */
[----:B------:R-:W-:Y:S05]  /*0840*/  @P0 BRA `(.L_x_6) ;  /* 0x00000000008c0947 */ /* 0x000fea0003800000 */
[----:B------:R-:W0:Y:S01]  /*0850*/  LDC.64 R2, c[0x4][0x178] ;  /* 0x01005e00ff027b82 */ /* 0x000e220000000a00 */
[C---:B------:R-:W-:Y:S01]  /*0860*/  SHF.L.U64.HI R11, R8.reuse, 0xb, R9 ;  /* 0x0000000b080b7819 */ /* 0x040fe20000010209 */
[----:B------:R-:W-:Y:S01]  /*0870*/  IMAD.SHL.U32 R9, R8, 0x800, RZ ;  /* 0x0000080008097824 */ /* 0x000fe200078e00ff */
[----:B------:R-:W-:Y:S01]  /*0880*/  IADD3 R8, PT, PT, RZ, -R0, -R7 ;  /* 0x80000000ff087210 */ /* 0x000fe20007ffe807 */
[----:B------:R-:W-:Y:S01]  /*0890*/  IMAD.MOV.U32 R18, RZ, RZ, RZ ;  /* 0x000000ffff127224 */ /* 0x000fe200078e00ff */
[----:B------:R-:W-:Y:S02]  /*08a0*/  CS2R R16, SRZ ;  /* 0x0000000000107805 */ /* 0x000fe4000001ff00 */
[----:B------:R-:W-:Y:S01]  /*08b0*/  LOP3.LUT R11, R11, 0x80000000, RZ, 0xfc, !PT ;  /* 0x800000000b0b7812 */ /* 0x000fe200078efcff */
[----:B------:R-:W1:Y:S01]  /*08c0*/  LDCU.64 UR6, c[0x0][0x358] ;  /* 0x00006b00ff0677ac */ /* 0x000e620008000a00 */
[----:B------:R-:W-:-:S05]  /*08d0*/  NOP ;  /* 0x0000000000007918 */ /* 0x000fca0000000000 */
.L_x_7:
[----:B0-----:R-:W-:-:S06]  /*08e0*/  IMAD.WIDE R4, R13, 0x8, R2 ;  /* 0x000000080d047825 */ /* 0x001fcc00078e0202 */
[----:B-1----:R-:W2:Y:S01]  /*08f0*/  LDG.E.64.CONSTANT R4, desc[UR6][R4.64] ;  /* 0x0000000604047981 */ /* 0x002ea2000c1e9b00 */
[----:B------:R-:W-:Y:S02]  /*0900*/  VIADD R8, R8, 0x1 ;  /* 0x0000000108087836 */ /* 0x000fe40000000000 */
[----:B------:R-:W-:Y:S02]  /*0910*/  VIADD R13, R13, 0x1 ;  /* 0x000000010d0d7836 */ /* 0x000fe40000000000 */
[----:B--2---:R-:W-:-:S04]  /*0920*/  IMAD.WIDE.U32 R16, P2, R4, R9, R16 ;  /* 0x0000000904107225 */ /* 0x004fc80007840010 */
[CC--:B------:R-:W-:Y:S02]  /*0930*/  IMAD R15, R4.reuse, R11.reuse, RZ ;  /* 0x0000000b040f7224 */ /* 0x0c0fe400078e02ff */
[----:B------:R-:W-:-:S03]  /*0940*/  IMAD.HI.U32 R19, R4, R11, RZ ;  /* 0x0000000b04137227 */ /* 0x000fc600078e00ff */
[----:B------:R-:W-:Y:S01]  /*0950*/  IADD3 R17, P0, PT, R15, R17, RZ ;  /* 0x000000110f117210 */ /* 0x000fe20007f1e0ff */
[CC--:B------:R-:W-:Y:S02]  /*0960*/  IMAD R20, R5.reuse, R9.reuse, RZ ;  /* 0x0000000905147224 */ /* 0x0c0fe400078e02ff */
[----:B------:R-:W-:-:S03]  /*0970*/  IMAD.HI.U32 R21, R5, R9, RZ ;  /* 0x0000000905157227 */ /* 0x000fc600078e00ff */
[----:B------:R-:W-:Y:S01]  /*0980*/  IADD3 R17, P1, PT, R20, R17, RZ ;  /* 0x0000001114117210 */ /* 0x000fe20007f3e0ff */
[----:B------:R-:W-:Y:S02]  /*0990*/  IMAD.X R4, RZ, RZ, R19, P2 ;  /* 0x000000ffff047224 */ /* 0x000fe400010e0613 */
[----:B------:R-:W-:-:S03]  /*09a0*/  IMAD.HI.U32 R19, R5, R11, RZ ;  /* 0x0000000b05137227 */ /* 0x000fc600078e00ff */
[----:B------:R-:W-:Y:S01]  /*09b0*/  IADD3.X R4, P0, PT, R21, R4, RZ, P0, !PT ;  /* 0x0000000415047210 */ /* 0x000fe2000071e4ff */
[----:B------:R-:W-:Y:S02]  /*09c0*/  IMAD R5, R5, R11, RZ ;  /* 0x0000000b05057224 */ /* 0x000fe400078e02ff */
[C---:B------:R-:W-:Y:S02]  /*09d0*/  IMAD R15, R18.reuse, 0x8, R1 ;  /* 0x00000008120f7824 */ /* 0x040fe400078e0201 */
[----:B------:R-:W-:Y:S01]  /*09e0*/  VIADD R18, R18, 0x1 ;  /* 0x0000000112127836 */ /* 0x000fe20000000000 */
[----:B------:R-:W-:Y:S01]  /*09f0*/  IADD3.X R5, P1, PT, R5, R4, RZ, P1, !PT ;  /* 0x0000000405057210 */ /* 0x000fe20000f3e4ff */
[----:B------:R-:W-:Y:S01]  /*0a00*/  IMAD.X R4, RZ, RZ, R19, P0 ;  /* 0x000000ffff047224 */ /* 0x000fe200000e0613 */
[----:B------:R-:W-:Y:S01]  /*0a10*/  ISETP.NE.AND P0, PT, R8, -0xf, PT ;  /* 0xfffffff10800780c */ /* 0x000fe20003f05270 */
[----:B------:R0:W-:Y:S02]  /*0a20*/  STL.64 [R15], R16 ;  /* 0x000000100f007387 */ /* 0x0001e40000100a00 */
[----:B------:R-:W-:-:S02]  /*0a30*/  IMAD.X R4, RZ, RZ, R4, P1 ;  /* 0x000000ffff047224 */ /* 0x000fc400008e0604 */
[----:B0-----:R-:W-:Y:S02]  /*0a40*/  IMAD.MOV.U32 R16, RZ, RZ, R5 ;  /* 0x000000ffff107224 */ /* 0x001fe400078e0005 */
[----:B------:R-:W-:-:S06]  /*0a50*/  IMAD.MOV.U32 R17, RZ, RZ, R4 ;  /* 0x000000ffff117224 */ /* 0x000fcc00078e0004 */
[----:B------:R-:W-:Y:S05]  /*0a60*/  @P0 BRA `(.L_x_7) ;  /* 0xfffffffc009c0947 */ /* 0x000fea000383ffff */
[----:B------:R-:W-:-:S07]  /*0a70*/  IMAD.MOV.U32 R13, RZ, RZ, R7 ;  /* 0x000000ffff0d7224 */ /* 0x000fce00078e0007 */
.L_x_6:
[----:B------:R-:W-:Y:S01]  /*0a80*/  LOP3.LUT P0, R19, R6, 0x3f, RZ, 0xc0, !PT ;  /* 0x0000003f06137812 */ /* 0x000fe2000780c0ff */
[----:B------:R-:W-:-:S04]  /*0a90*/  IMAD.IADD R0, R0, 0x1, R13 ;  /* 0x0000000100007824 */ /* 0x000fc800078e020d */
[----:B------:R-:W-:-:S05]  /*0aa0*/  IMAD.U32 R21, R0, 0x8, R1 ;  /* 0x0000000800157824 */ /* 0x000fca00078e0001 */
[----:B------:R0:W-:Y:S04]  /*0ab0*/  STL.64 [R21+-0x78], R16 ;  /* 0xffff881015007387 */ /* 0x0001e80000100a00 */
[----:B------:R-:W2:Y:S04]  /*0ac0*/  @P0 LDL.64 R8, [R1+0x8] ;  /* 0x0000080001080983 */ /* 0x000ea80000100a00 */
[----:B------:R-:W3:Y:S04]  /*0ad0*/  LDL.64 R2, [R1+0x10] ;  /* 0x0000100001027983 */ /* 0x000ee80000100a00 */
[----:B------:R-:W4:Y:S01]  /*0ae0*/  LDL.64 R4, [R1+0x18] ;  /* 0x0000180001047983 */ /* 0x000f220000100a00 */
[----:B------:R-:W-:-:S02]  /*0af0*/  @P0 LOP3.LUT R0, R6, 0x3f, RZ, 0xc, !PT ;  /* 0x0000003f06000812 */ /* 0x000fc400078e0cff */
[--C-:B--2---:R-:W-:Y:S02]  /*0b00*/  @P0 SHF.R.U64 R7, R8, 0x1, R9.reuse ;  /* 0x0000000108070819 */ /* 0x104fe40000001209 */
[----:B------:R-:W-:Y:S02]  /*0b10*/  @P0 SHF.R.U32.HI R9, RZ, 0x1, R9 ;  /* 0x00000001ff090819 */ /* 0x000fe40000011609 */
[C---:B---3--:R-:W-:Y:S02]  /*0b20*/  @P0 SHF.L.U32 R11, R2.reuse, R19, RZ ;  /* 0x00000013020b0219 */ /* 0x048fe400000006ff */
[----:B------:R-:W-:Y:S02]  /*0b30*/  @P0 SHF.R.U64 R6, R7, R0, R9 ;  /* 0x0000000007060219 */ /* 0x000fe40000001209 */
[--C-:B------:R-:W-:Y:S02]  /*0b40*/  @P0 SHF.R.U32.HI R15, RZ, 0x1, R3.reuse ;  /* 0x00000001ff0f0819 */ /* 0x100fe40000011603 */
[----:B------:R-:W-:-:S02]  /*0b50*/  @P0 SHF.R.U64 R13, R2, 0x1, R3 ;  /* 0x00000001020d0819 */ /* 0x000fc40000001203 */
[-C--:B------:R-:W-:Y:S02]  /*0b60*/  @P0 SHF.L.U64.HI R8, R2, R19.reuse, R3 ;  /* 0x0000001302080219 */ /* 0x080fe40000010203 */
[----:B------:R-:W-:Y:S02]  /*0b70*/  @P0 SHF.R.U32.HI R7, RZ, R0, R9 ;  /* 0x00000000ff070219 */ /* 0x000fe40000011609 */
[----:B------:R-:W-:Y:S02]  /*0b80*/  @P0 LOP3.LUT R2, R11, R6, RZ, 0xfc, !PT ;  /* 0x000000060b020212 */ /* 0x000fe400078efcff */
[----:B----4-:R-:W-:Y:S02]  /*0b90*/  @P0 SHF.L.U32 R9, R4, R19, RZ ;  /* 0x0000001304090219 */ /* 0x010fe400000006ff */
[----:B0-----:R-:W-:Y:S02]  /*0ba0*/  @P0 SHF.R.U64 R16, R13, R0, R15 ;  /* 0x000000000d100219 */ /* 0x001fe4000000120f */
[----:B------:R-:W-:Y:S01]  /*0bb0*/  @P0 LOP3.LUT R3, R8, R7, RZ, 0xfc, !PT ;  /* 0x0000000708030212 */ /* 0x000fe200078efcff */
[----:B------:R-:W-:Y:S01]  /*0bc0*/  IMAD.SHL.U32 R8, R2, 0x4, RZ ;  /* 0x0000000402087824 */ /* 0x000fe200078e00ff */
[----:B------:R-:W-:-:S02]  /*0bd0*/  @P0 SHF.L.U64.HI R19, R4, R19, R5 ;  /* 0x0000001304130219 */ /* 0x000fc40000010205 */
[----:B------:R-:W-:Y:S02]  /*0be0*/  @P0 LOP3.LUT R4, R9, R16, RZ, 0xfc, !PT ;  /* 0x0000001009040212 */ /* 0x000fe400078efcff */
[----:B------:R-:W-:Y:S02]  /*0bf0*/  @P0 SHF.R.U32.HI R0, RZ, R0, R15 ;  /* 0x00000000ff000219 */ /* 0x000fe4000001160f */
[----:B------:R-:W-:Y:S02]  /*0c00*/  SHF.L.U64.HI R9, R2, 0x2, R3 ;  /* 0x0000000202097819 */ /* 0x000fe40000010203 */
[----:B------:R-:W-:Y:S02]  /*0c10*/  @P0 LOP3.LUT R5, R19, R0, RZ, 0xfc, !PT ;  /* 0x0000000013050212 */ /* 0x000fe400078efcff */
[----:B------:R-:W-:Y:S02]  /*0c20*/  SHF.L.W.U32.HI R3, R3, 0x2, R4 ;  /* 0x0000000203037819 */ /* 0x000fe40000010e04 */
[----:B------:R-:W-:-:S02]  /*0c30*/  IADD3 RZ, P0, PT, RZ, -R8, RZ ;  /* 0x80000008ffff7210 */ /* 0x000fc40007f1e0ff */
[----:B------:R-:W-:Y:S02]  /*0c40*/  LOP3.LUT R0, RZ, R9, RZ, 0x33, !PT ;  /* 0x00000009ff007212 */ /* 0x000fe400078e33ff */
[----:B------:R-:W-:Y:S02]  /*0c50*/  SHF.L.W.U32.HI R4, R4, 0x2, R5 ;  /* 0x0000000204047819 */ /* 0x000fe40000010e05 */
[----:B------:R-:W-:Y:S02]  /*0c60*/  LOP3.LUT R2, RZ, R3, RZ, 0x33, !PT ;  /* 0x00000003ff027212 */ /* 0x000fe400078e33ff */
[----:B------:R-:W-:Y:S02]  /*0c70*/  IADD3.X R6, P0, PT, RZ, R0, RZ, P0, !PT ;  /* 0x00000000ff067210 */ /* 0x000fe4000071e4ff */
[----:B------:R-:W-:Y:S02]  /*0c80*/  LOP3.LUT R7, RZ, R4, RZ, 0x33, !PT ;  /* 0x00000004ff077212 */ /* 0x000fe400078e33ff */
[----:B------:R-:W-:-:S02]  /*0c90*/  IADD3.X R0, P1, PT, RZ, R2, RZ, P0, !PT ;  /* 0x00000002ff007210 */ /* 0x000fc4000073e4ff */
[----:B------:R-:W-:-:S03]  /*0ca0*/  ISETP.GT.U32.AND P2, PT, R3, -0x1, PT ;  /* 0xffffffff0300780c */ /* 0x000fc60003f44070 */
[----:B------:R-:W-:Y:S01]  /*0cb0*/  IMAD.X R7, RZ, RZ, R7, P1 ;  /* 0x000000ffff077224 */ /* 0x000fe200008e0607 */
[----:B------:R-:W-:-:S04]  /*0cc0*/  ISETP.GT.AND.EX P0, PT, R4, -0x1, PT, P2 ;  /* 0xffffffff0400780c */ /* 0x000fc80003f04320 */
[----:B------:R-:W-:Y:S02]  /*0cd0*/  SEL R2, R4, R7, P0 ;  /* 0x0000000704027207 */ /* 0x000fe40000000000 */
[----:B------:R-:W-:Y:S02]  /*0ce0*/  SEL R13, R3, R0, P0 ;  /* 0x00000000030d7207 */ /* 0x000fe40000000000 */
[----:B------:R-:W-:Y:S02]  /*0cf0*/  ISETP.NE.U32.AND P1, PT, R2, RZ, PT ;  /* 0x000000ff0200720c */ /* 0x000fe40003f25070 */
[----:B------:R-:W-:Y:S02]  /*0d00*/  SEL R9, R9, R6, P0 ;  /* 0x0000000609097207 */ /* 0x000fe40000000000 */
[----:B------:R-:W-:Y:S01]  /*0d10*/  SEL R3, R13, R2, !P1 ;  /* 0x000000020d037207 */ /* 0x000fe20004800000 */
[----:B------:R-:W-:-:S05]  /*0d20*/  @!P0 IMAD.MOV R8, RZ, RZ, -R8 ;  /* 0x000000ffff088224 */ /* 0x000fca00078e0a08 */
[----:B------:R-:W0:Y:S02]  /*0d30*/  FLO.U32 R3, R3 ;  /* 0x0000000300037300 */ /* 0x000e2400000e0000 */
[C---:B0-----:R-:W-:Y:S02]  /*0d40*/  IADD3 R7, PT, PT, -R3.reuse, 0x1f, RZ ;  /* 0x0000001f03077810 */ /* 0x041fe40007ffe1ff */
[----:B------:R-:W-:-:S03]  /*0d50*/  IADD3 R0, PT, PT, -R3, 0x3f, RZ ;  /* 0x0000003f03007810 */ /* 0x000fc60007ffe1ff */
[----:B------:R-:W-:-:S05]  /*0d60*/  @P1 IMAD.MOV R0, RZ, RZ, R7 ;  /* 0x000000ffff001224 */ /* 0x000fca00078e0207 */
[----:B------:R-:W-:-:S13]  /*0d70*/  ISETP.NE.AND P1, PT, R0, RZ, PT ;  /* 0x000000ff0000720c */ /* 0x000fda0003f25270 */
[----:B------:R-:W-:Y:S05]  /*0d80*/  @!P1 BRA `(.L_x_8) ;  /* 0x0000000000289947 */ /* 0x000fea0003800000 */
[--C-:B------:R-:W-:Y:S02]  /*0d90*/  SHF.R.U64 R7, R8, 0x1, R9.reuse ;  /* 0x0000000108077819 */ /* 0x100fe40000001209 */
[C---:B------:R-:W-:Y:S02]  /*0da0*/  LOP3.LUT R3, R0.reuse, 0x3f, RZ, 0xc0, !PT ;  /* 0x0000003f00037812 */ /* 0x040fe400078ec0ff */
[----:B------:R-:W-:Y:S02]  /*0db0*/  SHF.R.U32.HI R9, RZ, 0x1, R9 ;  /* 0x00000001ff097819 */ /* 0x000fe40000011609 */
[----:B------:R-:W-:Y:S02]  /*0dc0*/  LOP3.LUT R6, R0, 0x3f, RZ, 0xc, !PT ;  /* 0x0000003f00067812 */ /* 0x000fe400078e0cff */
[CC--:B------:R-:W-:Y:S02]  /*0dd0*/  SHF.L.U64.HI R11, R13.reuse, R3.reuse, R2 ;  /* 0x000000030d0b7219 */ /* 0x0c0fe40000010202 */
[----:B------:R-:W-:-:S02]  /*0de0*/  SHF.L.U32 R3, R13, R3, RZ ;  /* 0x000000030d037219 */ /* 0x000fc400000006ff */
[-CC-:B------:R-:W-:Y:S02]  /*0df0*/  SHF.R.U64 R2, R7, R6.reuse, R9.reuse ;  /* 0x0000000607027219 */ /* 0x180fe40000001209 */
[----:B------:R-:W-:Y:S02]  /*0e00*/  SHF.R.U32.HI R6, RZ, R6, R9 ;  /* 0x00000006ff067219 */ /* 0x000fe40000011609 */
[----:B------:R-:W-:Y:S02]  /*0e10*/  LOP3.LUT R13, R3, R2, RZ, 0xfc, !PT ;  /* 0x00000002030d7212 */ /* 0x000fe400078efcff */
[----:B------:R-:W-:-:S07]  /*0e20*/  LOP3.LUT R2, R11, R6, RZ, 0xfc, !PT ;  /* 0x000000060b027212 */ /* 0x000fce00078efcff */
.L_x_8:
[----:B------:R-:W-:Y:S01]  /*0e30*/  IMAD.WIDE.U32 R8, R13, 0x2168c235, RZ ;  /* 0x2168c2350d087825 */ /* 0x000fe200078e00ff */
[----:B------:R-:W-:-:S03]  /*0e40*/  SHF.R.U32.HI R5, RZ, 0x1e, R5 ;  /* 0x0000001eff057819 */ /* 0x000fc60000011605 */
[----:B------:R-:W-:Y:S01]  /*0e50*/  IMAD.MOV.U32 R6, RZ, RZ, R9 ;  /* 0x000000ffff067224 */ /* 0x000fe200078e0009 */
[----:B------:R-:W-:Y:S01]  /*0e60*/  IADD3 RZ, P1, PT, R8, R8, RZ ;  /* 0x0000000808ff7210 */ /* 0x000fe20007f3e0ff */
[----:B------:R-:W-:Y:S01]  /*0e70*/  IMAD.MOV.U32 R7, RZ, RZ, RZ ;  /* 0x000000ffff077224 */ /* 0x000fe200078e00ff */
[----:B------:R-:W-:Y:S01]  /*0e80*/  LEA.HI R4, R4, R5, RZ, 0x1 ;  /* 0x0000000504047211 */ /* 0x000fe200078f08ff */
[----:B------:R-:W-:-:S04]  /*0e90*/  IMAD.HI.U32 R3, R2, -0x36f0255e, RZ ;  /* 0xc90fdaa202037827 */ /* 0x000fc800078e00ff */
[----:B------:R-:W-:-:S04]  /*0ea0*/  IMAD.WIDE.U32 R6, R13, -0x36f0255e, R6 ;  /* 0xc90fdaa20d067825 */ /* 0x000fc800078e0006 */
[C---:B------:R-:W-:Y:S02]  /*0eb0*/  IMAD R9, R2.reuse, -0x36f0255e, RZ ;  /* 0xc90fdaa202097824 */ /* 0x040fe400078e02ff */
[----:B------:R-:W-:-:S04]  /*0ec0*/  IMAD.WIDE.U32 R6, P2, R2, 0x2168c235, R6 ;  /* 0x2168c23502067825 */ /* 0x000fc80007840006 */
[----:B------:R-:W-:Y:S01]  /*0ed0*/  IMAD.X R2, RZ, RZ, R3, P2 ;  /* 0x000000ffff027224 */ /* 0x000fe200010e0603 */
[----:B------:R-:W-:Y:S02]  /*0ee0*/  IADD3 R3, P2, PT, R9, R7, RZ ;  /* 0x0000000709037210 */ /* 0x000fe40007f5e0ff */
[----:B------:R-:W-:Y:S02]  /*0ef0*/  IADD3.X RZ, P1, PT, R6, R6, RZ, P1, !PT ;  /* 0x0000000606ff7210 */ /* 0x000fe40000f3e4ff */
[C---:B------:R-:W-:Y:S01]  /*0f00*/  ISETP.GT.U32.AND P3, PT, R3.reuse, RZ, PT ;  /* 0x000000ff0300720c */ /* 0x040fe20003f64070 */
[----:B------:R-:W-:Y:S01]  /*0f10*/  IMAD.X R2, RZ, RZ, R2, P2 ;  /* 0x000000ffff027224 */ /* 0x000fe200010e0602 */
[----:B------:R-:W-:-:S04]  /*0f20*/  IADD3.X R6, P2, PT, R3, R3, RZ, P1, !PT ;  /* 0x0000000303067210 */ /* 0x000fc80000f5e4ff */
[C---:B------:R-:W-:Y:S01]  /*0f30*/  ISETP.GT.AND.EX P1, PT, R2.reuse, RZ, PT, P3 ;  /* 0x000000ff0200720c */ /* 0x040fe20003f24330 */
[----:B------:R-:W-:-:S03]  /*0f40*/  IMAD.X R7, R2, 0x1, R2, P2 ;  /* 0x0000000102077824 */ /* 0x000fc600010e0602 */
[----:B------:R-:W-:Y:S02]  /*0f50*/  SEL R3, R6, R3, P1 ;  /* 0x0000000306037207 */ /* 0x000fe40000800000 */
[----:B------:R-:W-:Y:S02]  /*0f60*/  SEL R6, R7, R2, P1 ;  /* 0x0000000207067207 */ /* 0x000fe40000800000 */
[----:B------:R-:W-:Y:S02]  /*0f70*/  IADD3 R3, P2, PT, R3, 0x1, RZ ;  /* 0x0000000103037810 */ /* 0x000fe40007f5e0ff */
[----:B------:R-:W-:Y:S02]  /*0f80*/  SEL R7, RZ, 0xffffffff, !P1 ;  /* 0xffffffffff077807 */ /* 0x000fe40004800000 */
[----:B------:R-:W-:Y:S01]  /*0f90*/  LOP3.LUT P1, R2, R12, 0x80000000, RZ, 0xc0, !PT ;  /* 0x800000000c027812 */ /* 0x000fe2000782c0ff */
[----:B------:R-:W-:Y:S02]  /*0fa0*/  IMAD.X R6, RZ, RZ, R6, P2 ;  /* 0x000000ffff067224 */ /* 0x000fe400010e0606 */
[----:B------:R-:W-:Y:S01]  /*0fb0*/  IMAD.IADD R7, R7, 0x1, -R0 ;  /* 0x0000000107077824 */ /* 0x000fe200078e0a00 */
[----:B------:R-:W-:-:S02]  /*0fc0*/  @!P0 LOP3.LUT R2, R2, 0x80000000, RZ, 0x3c, !PT ;  /* 0x8000000002028812 */ /* 0x000fc400078e3cff */
[----:B------:R-:W-:-:S04]  /*0fd0*/  SHF.R.U64 R3, R3, 0xa, R6 ;  /* 0x0000000a03037819 */ /* 0x000fc80000001206 */
[----:B------:R-:W-:-:S03]  /*0fe0*/  IADD3 R3, P2, PT, R3, 0x1, RZ ;  /* 0x0000000103037810 */ /* 0x000fc60007f5e0ff */
[----:B------:R-:W-:Y:S01]  /*0ff0*/  @P1 IMAD.MOV R4, RZ, RZ, -R4 ;  /* 0x000000ffff041224 */ /* 0x000fe200078e0a04 */
[----:B------:R-:W-:-:S04]  /*1000*/  LEA.HI.X R6, R6, RZ, RZ, 0x16, P2 ;  /* 0x000000ff06067211 */ /* 0x000fc800010fb4ff */
[--C-:B------:R-:W-:Y:S01]  /*1010*/  SHF.R.U64 R0, R3, 0x1, R6.reuse ;  /* 0x0000000103007819 */ /* 0x100fe20000001206 */
[----:B------:R-:W-:Y:S01]  /*1020*/  IMAD.SHL.U32 R3, R7, 0x100000, RZ ;  /* 0x0010000007037824 */ /* 0x000fe200078e00ff */
[----:B------:R-:W-:Y:S02]  /*1030*/  SHF.R.U32.HI R6, RZ, 0x1, R6 ;  /* 0x00000001ff067819 */ /* 0x000fe40000011606 */
[----:B------:R-:W-:-:S04]  /*1040*/  IADD3 R8, P2, P3, RZ, RZ, R0 ;  /* 0x000000ffff087210 */ /* 0x000fc80007b5e000 */
[----:B------:R-:W-:-:S04]  /*1050*/  IADD3.X R3, PT, PT, R3, 0x3fe00000, R6, P2, P3 ;  /* 0x3fe0000003037810 */ /* 0x000fc800017e6406 */
[----:B------:R-:W-:-:S07]  /*1060*/  LOP3.LUT R9, R3, R2, RZ, 0xfc, !PT ;  /* 0x0000000203097212 */ /* 0x000fce00078efcff */
.L_x_5:
[----:B------:R-:W-:Y:S02]  /*1070*/  IMAD.MOV.U32 R15, RZ, RZ, 0x0 ;  /* 0x00000000ff0f7424 */ /* 0x000fe400078e00ff */
[----:B------:R-:W-:Y:S02]  /*1080*/  IMAD.MOV.U32 R0, RZ, RZ, R4 ;  /* 0x000000ffff007224 */ /* 0x000fe400078e0004 */
[----:B------:R-:W-:Y:S02]  /*1090*/  IMAD.MOV.U32 R2, RZ, RZ, R8 ;  /* 0x000000ffff027224 */ /* 0x000fe400078e0008 */
[----:B------:R-:W-:Y:S01]  /*10a0*/  IMAD.MOV.U32 R3, RZ, RZ, R9 ;  /* 0x000000ffff037224 */ /* 0x000fe200078e0009 */
[----:B------:R-:W-:Y:S06]  /*10b0*/  RET.REL.NODEC R14 `(_Z15kernelSetsincosd) ;  /* 0xffffffec0ed07950 */ /* 0x000fec0003c3ffff */
.L_x_9:
        /* <DEDUP_REMOVED lines=12> */
.L_x_10:


//--------------------- .nv.global.init           --------------------------
	.section	.nv.global.init,"aw",@progbits
	.align	16
.nv.global.init:
	.type		__cudart_sin_cos_coeffs,@object
	.size		__cudart_sin_cos_coeffs,(__cudart_i2opi_d - __cudart_sin_cos_coeffs)
__cudart_sin_cos_coeffs:
        /*0000*/ 	.byte	0x46, 0xd2, 0xb0, 0x2c, 0xf1, 0xe5, 0x5a, 0xbe, 0x92, 0xe3, 0xac, 0x69, 0xe3, 0x1d, 0xc7, 0x3e
        /*0010*/ 	.byte	0xa1, 0x62, 0xdb, 0x19, 0xa0, 0x01, 0x2a, 0xbf, 0x18, 0x08, 0x11, 0x11, 0x11, 0x11, 0x81, 0x3f
        /*0020*/ 	.byte	0x54, 0x55, 0x55, 0x55, 0x55, 0x55, 0xc5, 0xbf, 0x00, 0x00, 0x00, 0x00, 0x00, 0x00, 0x00, 0x00
        /*0030*/ 	.byte	0x00, 0x00, 0x00, 0x00, 0x00, 0x00, 0x00, 0x00, 0x64, 0x81, 0xfd, 0x20, 0x83, 0xff, 0xa8, 0xbd
        /*0040*/ 	.byte	0x28, 0x85, 0xef, 0xc1, 0xa7, 0xee, 0x21, 0x3e, 0xd9, 0xe6, 0x06, 0x8e, 0x4f, 0x7e, 0x92, 0xbe
        /*0050*/ 	.byte	0xe9, 0xbc, 0xdd, 0x19, 0xa0, 0x01, 0xfa, 0x3e, 0x47, 0x5d, 0xc1, 0x16, 0x6c, 0xc1, 0x56, 0xbf
        /*0060*/ 	.byte	0x51, 0x55, 0x55, 0x55, 0x55, 0x55, 0xa5, 0x3f, 0x00, 0x00, 0x00, 0x00, 0x00, 0x00, 0xe0, 0xbf
        /*0070*/ 	.byte	0x00, 0x00, 0x00, 0x00, 0x00, 0x00, 0xf0, 0x3f, 0x00, 0x00, 0x00, 0x00, 0x00, 0x00, 0x00, 0x00
	.type		__cudart_i2opi_d,@object
	.size		__cudart_i2opi_d,(.L_47 - __cudart_i2opi_d)
__cudart_i2opi_d:
        /* <DEDUP_REMOVED lines=9> */
.L_47:


//--------------------- .nv.shared.reserved.0     --------------------------
	.section	.nv.shared.reserved.0,"aw",@nobits
	.weak		__nv_reservedSMEM_offset_0_alias
	.size		__nv_reservedSMEM_offset_0_alias, 0, 64
	.other		__nv_reservedSMEM_offset_0_alias,@"STO_CUDA_RESERVED_SHARED STV_DEFAULT"
__nv_reservedSMEM_offset_0_alias:
	.zero		0
	.zero		64


//--------------------- .nv.global                --------------------------
	.section	.nv.global,"aw",@nobits
	.align	4
.nv.global:
	.type		sinteta,@object
	.size		sinteta,(costeta - sinteta)
sinteta:
	.zero		4
	.type		costeta,@object
	.size		costeta,(_ZN34_INTERNAL_0d87f04a_4_k_cu_4fa9bafe6thrust24THRUST_300001_SM_1000_NS12placeholders2_8E - costeta)
costeta:
	.zero		4
	.type		_ZN34_INTERNAL_0d87f04a_4_k_cu_4fa9bafe6thrust24THRUST_300001_SM_1000_NS12placeholders2_8E,@object
	.size		_ZN34_INTERNAL_0d87f04a_4_k_cu_4fa9bafe6thrust24THRUST_300001_SM_1000_NS12placeholders2_8E,(_ZN34_INTERNAL_0d87f04a_4_k_cu_4fa9bafe4cuda3std3__436_GLOBAL__N__0d87f04a_4_k_cu_4fa9bafe6ignoreE - _ZN34_INTERNAL_0d87f04a_4_k_cu_4fa9bafe6thrust24THRUST_300001_SM_1000_NS12placeholders2_8E)
_ZN34_INTERNAL_0d87f04a_4_k_cu_4fa9bafe6thrust24THRUST_300001_SM_1000_NS12placeholders2_8E:
	.zero		1
	.type		_ZN34_INTERNAL_0d87f04a_4_k_cu_4fa9bafe4cuda3std3__436_GLOBAL__N__0d87f04a_4_k_cu_4fa9bafe6ignoreE,@object
	.size		_ZN34_INTERNAL_0d87f04a_4_k_cu_4fa9bafe4cuda3std3__436_GLOBAL__N__0d87f04a_4_k_cu_4fa9bafe6ignoreE,(_ZN34_INTERNAL_0d87f04a_4_k_cu_4fa9bafe4cuda3std6ranges3__45__cpo4dataE - _ZN34_INTERNAL_0d87f04a_4_k_cu_4fa9bafe4cuda3std3__436_GLOBAL__N__0d87f04a_4_k_cu_4fa9bafe6ignoreE)
_ZN34_INTERNAL_0d87f04a_4_k_cu_4fa9bafe4cuda3std3__436_GLOBAL__N__0d87f04a_4_k_cu_4fa9bafe6ignoreE:
	.zero		1
	.type		_ZN34_INTERNAL_0d87f04a_4_k_cu_4fa9bafe4cuda3std6ranges3__45__cpo4dataE,@object
	.size		_ZN34_INTERNAL_0d87f04a_4_k_cu_4fa9bafe4cuda3std6ranges3__45__cpo4dataE,(_ZN34_INTERNAL_0d87f04a_4_k_cu_4fa9bafe6thrust24THRUST_300001_SM_1000_NS6system3cpp3parE - _ZN34_INTERNAL_0d87f04a_4_k_cu_4fa9bafe4cuda3std6ranges3__45__cpo4dataE)
_ZN34_INTERNAL_0d87f04a_4_k_cu_4fa9bafe4cuda3std6ranges3__45__cpo4dataE:
	.zero		1
	.type		_ZN34_INTERNAL_0d87f04a_4_k_cu_4fa9bafe6thrust24THRUST_300001_SM_1000_NS6system3cpp3parE,@object
	.size		_ZN34_INTERNAL_0d87f04a_4_k_cu_4fa9bafe6thrust24THRUST_300001_SM_1000_NS6system3cpp3parE,(_ZN34_INTERNAL_0d87f04a_4_k_cu_4fa9bafe4cuda3std3__45__cpo5beginE - _ZN34_INTERNAL_0d87f04a_4_k_cu_4fa9bafe6thrust24THRUST_300001_SM_1000_NS6system3cpp3parE)
_ZN34_INTERNAL_0d87f04a_4_k_cu_4fa9bafe6thrust24THRUST_300001_SM_1000_NS6system3cpp3parE:
	.zero		1
	.type		_ZN34_INTERNAL_0d87f04a_4_k_cu_4fa9bafe4cuda3std3__45__cpo5beginE,@object
	.size		_ZN34_INTERNAL_0d87f04a_4_k_cu_4fa9bafe4cuda3std3__45__cpo5beginE,(_ZN34_INTERNAL_0d87f04a_4_k_cu_4fa9bafe4cuda3std6ranges3__45__cpo5beginE - _ZN34_INTERNAL_0d87f04a_4_k_cu_4fa9bafe4cuda3std3__45__cpo5beginE)
_ZN34_INTERNAL_0d87f04a_4_k_cu_4fa9bafe4cuda3std3__45__cpo5beginE:
	.zero		1
	.type		_ZN34_INTERNAL_0d87f04a_4_k_cu_4fa9bafe4cuda3std6ranges3__45__cpo5beginE,@object
	.size		_ZN34_INTERNAL_0d87f04a_4_k_cu_4fa9bafe4cuda3std6ranges3__45__cpo5beginE,(_ZN34_INTERNAL_0d87f04a_4_k_cu_4fa9bafe6thrust24THRUST_300001_SM_1000_NS6deviceE - _ZN34_INTERNAL_0d87f04a_4_k_cu_4fa9bafe4cuda3std6ranges3__45__cpo5beginE)
_ZN34_INTERNAL_0d87f04a_4_k_cu_4fa9bafe4cuda3std6ranges3__45__cpo5beginE:
	.zero		1
	.type		_ZN34_INTERNAL_0d87f04a_4_k_cu_4fa9bafe6thrust24THRUST_300001_SM_1000_NS6deviceE,@object
	.size		_ZN34_INTERNAL_0d87f04a_4_k_cu_4fa9bafe6thrust24THRUST_300001_SM_1000_NS6deviceE,(_ZN34_INTERNAL_0d87f04a_4_k_cu_4fa9bafe4cuda3std3__47nulloptE - _ZN34_INTERNAL_0d87f04a_4_k_cu_4fa9bafe6thrust24THRUST_300001_SM_1000_NS6deviceE)
_ZN34_INTERNAL_0d87f04a_4_k_cu_4fa9bafe6thrust24THRUST_300001_SM_1000_NS6deviceE:
	.zero		1
	.type		_ZN34_INTERNAL_0d87f04a_4_k_cu_4fa9bafe4cuda3std3__47nulloptE,@object
	.size		_ZN34_INTERNAL_0d87f04a_4_k_cu_4fa9bafe4cuda3std3__47nulloptE,(_ZN34_INTERNAL_0d87f04a_4_k_cu_4fa9bafe4cuda3std6ranges3__45__cpo8distanceE - _ZN34_INTERNAL_0d87f04a_4_k_cu_4fa9bafe4cuda3std3__47nulloptE)
_ZN34_INTERNAL_0d87f04a_4_k_cu_4fa9bafe4cuda3std3__47nulloptE:
	.zero		1
	.type		_ZN34_INTERNAL_0d87f04a_4_k_cu_4fa9bafe4cuda3std6ranges3__45__cpo8distanceE,@object
	.size		_ZN34_INTERNAL_0d87f04a_4_k_cu_4fa9bafe4cuda3std6ranges3__45__cpo8distanceE,(_ZN34_INTERNAL_0d87f04a_4_k_cu_4fa9bafe6thrust24THRUST_300001_SM_1000_NS12placeholders2_4E - _ZN34_INTERNAL_0d87f04a_4_k_cu_4fa9bafe4cuda3std6ranges3__45__cpo8distanceE)
_ZN34_INTERNAL_0d87f04a_4_k_cu_4fa9bafe4cuda3std6ranges3__45__cpo8distanceE:
	.zero		1
	.type		_ZN34_INTERNAL_0d87f04a_4_k_cu_4fa9bafe6thrust24THRUST_300001_SM_1000_NS12placeholders2_4E,@object
	.size		_ZN34_INTERNAL_0d87f04a_4_k_cu_4fa9bafe6thrust24THRUST_300001_SM_1000_NS12placeholders2_4E,(_ZN34_INTERNAL_0d87f04a_4_k_cu_4fa9bafe4cuda3std3__45__cpo6rbeginE - _ZN34_INTERNAL_0d87f04a_4_k_cu_4fa9bafe6thrust24THRUST_300001_SM_1000_NS12placeholders2_4E)
_ZN34_INTERNAL_0d87f04a_4_k_cu_4fa9bafe6thrust24THRUST_300001_SM_1000_NS12placeholders2_4E:
	.zero		1
	.type		_ZN34_INTERNAL_0d87f04a_4_k_cu_4fa9bafe4cuda3std3__45__cpo6rbeginE,@object
	.size		_ZN34_INTERNAL_0d87f04a_4_k_cu_4fa9bafe4cuda3std3__45__cpo6rbeginE,(_ZN34_INTERNAL_0d87f04a_4_k_cu_4fa9bafe4cuda3std6ranges3__45__cpo7advanceE - _ZN34_INTERNAL_0d87f04a_4_k_cu_4fa9bafe4cuda3std3__45__cpo6rbeginE)
_ZN34_INTERNAL_0d87f04a_4_k_cu_4fa9bafe4cuda3std3__45__cpo6rbeginE:
	.zero		1
	.type		_ZN34_INTERNAL_0d87f04a_4_k_cu_4fa9bafe4cuda3std6ranges3__45__cpo7advanceE,@object
	.size		_ZN34_INTERNAL_0d87f04a_4_k_cu_4fa9bafe4cuda3std6ranges3__45__cpo7advanceE,(_ZN34_INTERNAL_0d87f04a_4_k_cu_4fa9bafe6thrust24THRUST_300001_SM_1000_NS12placeholders2_6E - _ZN34_INTERNAL_0d87f04a_4_k_cu_4fa9bafe4cuda3std6ranges3__45__cpo7advanceE)
_ZN34_INTERNAL_0d87f04a_4_k_cu_4fa9bafe4cuda3std6ranges3__45__cpo7advanceE:
	.zero		1
	.type		_ZN34_INTERNAL_0d87f04a_4_k_cu_4fa9bafe6thrust24THRUST_300001_SM_1000_NS12placeholders2_6E,@object
	.size		_ZN34_INTERNAL_0d87f04a_4_k_cu_4fa9bafe6thrust24THRUST_300001_SM_1000_NS12placeholders2_6E,(_ZN34_INTERNAL_0d87f04a_4_k_cu_4fa9bafe4cuda3std3__45__cpo7crbeginE - _ZN34_INTERNAL_0d87f04a_4_k_cu_4fa9bafe6thrust24THRUST_300001_SM_1000_NS12placeholders2_6E)
_ZN34_INTERNAL_0d87f04a_4_k_cu_4fa9bafe6thrust24THRUST_300001_SM_1000_NS12placeholders2_6E:
	.zero		1
	.type		_ZN34_INTERNAL_0d87f04a_4_k_cu_4fa9bafe4cuda3std3__45__cpo7crbeginE,@object
	.size		_ZN34_INTERNAL_0d87f04a_4_k_cu_4fa9bafe4cuda3std3__45__cpo7crbeginE,(_ZN34_INTERNAL_0d87f04a_4_k_cu_4fa9bafe4cuda3std6ranges3__45__cpo4nextE - _ZN34_INTERNAL_0d87f04a_4_k_cu_4fa9bafe4cuda3std3__45__cpo7crbeginE)
_ZN34_INTERNAL_0d87f04a_4_k_cu_4fa9bafe4cuda3std3__45__cpo7crbeginE:
	.zero		1
	.type		_ZN34_INTERNAL_0d87f04a_4_k_cu_4fa9bafe4cuda3std6ranges3__45__cpo4nextE,@object
	.size		_ZN34_INTERNAL_0d87f04a_4_k_cu_4fa9bafe4cuda3std6ranges3__45__cpo4nextE,(_ZN34_INTERNAL_0d87f04a_4_k_cu_4fa9bafe6thrust24THRUST_300001_SM_1000_NS8cuda_cub10par_nosyncE - _ZN34_INTERNAL_0d87f04a_4_k_cu_4fa9bafe4cuda3std6ranges3__45__cpo4nextE)
_ZN34_INTERNAL_0d87f04a_4_k_cu_4fa9bafe4cuda3std6ranges3__45__cpo4nextE:
	.zero		1
	.type		_ZN34_INTERNAL_0d87f04a_4_k_cu_4fa9bafe6thrust24THRUST_300001_SM_1000_NS8cuda_cub10par_nosyncE,@object
	.size		_ZN34_INTERNAL_0d87f04a_4_k_cu_4fa9bafe6thrust24THRUST_300001_SM_1000_NS8cuda_cub10par_nosyncE,(_ZN34_INTERNAL_0d87f04a_4_k_cu_4fa9bafe4cuda3std6ranges3__45__cpo4swapE - _ZN34_INTERNAL_0d87f04a_4_k_cu_4fa9bafe6thrust24THRUST_300001_SM_1000_NS8cuda_cub10par_nosyncE)
_ZN34_INTERNAL_0d87f04a_4_k_cu_4fa9bafe6thrust24THRUST_300001_SM_1000_NS8cuda_cub10par_nosyncE:
	.zero		1
	.type		_ZN34_INTERNAL_0d87f04a_4_k_cu_4fa9bafe4cuda3std6ranges3__45__cpo4swapE,@object
	.size		_ZN34_INTERNAL_0d87f04a_4_k_cu_4fa9bafe4cuda3std6ranges3__45__cpo4swapE,(_ZN34_INTERNAL_0d87f04a_4_k_cu_4fa9bafe6thrust24THRUST_300001_SM_1000_NS12placeholders3_10E - _ZN34_INTERNAL_0d87f04a_4_k_cu_4fa9bafe4cuda3std6ranges3__45__cpo4swapE)
_ZN34_INTERNAL_0d87f04a_4_k_cu_4fa9bafe4cuda3std6ranges3__45__cpo4swapE:
	.zero		1
	.type		_ZN34_INTERNAL_0d87f04a_4_k_cu_4fa9bafe6thrust24THRUST_300001_SM_1000_NS12placeholders3_10E,@object
	.size		_ZN34_INTERNAL_0d87f04a_4_k_cu_4fa9bafe6thrust24THRUST_300001_SM_1000_NS12placeholders3_10E,(_ZN34_INTERNAL_0d87f04a_4_k_cu_4fa9bafe4cuda3std3__48in_placeE - _ZN34_INTERNAL_0d87f04a_4_k_cu_4fa9bafe6thrust24THRUST_300001_SM_1000_NS12placeholders3_10E)
_ZN34_INTERNAL_0d87f04a_4_k_cu_4fa9bafe6thrust24THRUST_300001_SM_1000_NS12placeholders3_10E:
	.zero		1
	.type		_ZN34_INTERNAL_0d87f04a_4_k_cu_4fa9bafe4cuda3std3__48in_placeE,@object
	.size		_ZN34_INTERNAL_0d87f04a_4_k_cu_4fa9bafe4cuda3std3__48in_placeE,(_ZN34_INTERNAL_0d87f04a_4_k_cu_4fa9bafe4cuda3std6ranges3__45__cpo4sizeE - _ZN34_INTERNAL_0d87f04a_4_k_cu_4fa9bafe4cuda3std3__48in_placeE)
_ZN34_INTERNAL_0d87f04a_4_k_cu_4fa9bafe4cuda3std3__48in_placeE:
	.zero		1
	.type		_ZN34_INTERNAL_0d87f04a_4_k_cu_4fa9bafe4cuda3std6ranges3__45__cpo4sizeE,@object
	.size		_ZN34_INTERNAL_0d87f04a_4_k_cu_4fa9bafe4cuda3std6ranges3__45__cpo4sizeE,(_ZN34_INTERNAL_0d87f04a_4_k_cu_4fa9bafe6thrust24THRUST_300001_SM_1000_NS12placeholders2_2E - _ZN34_INTERNAL_0d87f04a_4_k_cu_4fa9bafe4cuda3std6ranges3__45__cpo4sizeE)
_ZN34_INTERNAL_0d87f04a_4_k_cu_4fa9bafe4cuda3std6ranges3__45__cpo4sizeE:
	.zero		1
	.type		_ZN34_INTERNAL_0d87f04a_4_k_cu_4fa9bafe6thrust24THRUST_300001_SM_1000_NS12placeholders2_2E,@object
	.size		_ZN34_INTERNAL_0d87f04a_4_k_cu_4fa9bafe6thrust24THRUST_300001_SM_1000_NS12placeholders2_2E,(_ZN34_INTERNAL_0d87f04a_4_k_cu_4fa9bafe4cuda3std3__45__cpo6cbeginE - _ZN34_INTERNAL_0d87f04a_4_k_cu_4fa9bafe6thrust24THRUST_300001_SM_1000_NS12placeholders2_2E)
_ZN34_INTERNAL_0d87f04a_4_k_cu_4fa9bafe6thrust24THRUST_300001_SM_1000_NS12placeholders2_2E:
	.zero		1
	.type		_ZN34_INTERNAL_0d87f04a_4_k_cu_4fa9bafe4cuda3std3__45__cpo6cbeginE,@object
	.size		_ZN34_INTERNAL_0d87f04a_4_k_cu_4fa9bafe4cuda3std3__45__cpo6cbeginE,(_ZN34_INTERNAL_0d87f04a_4_k_cu_4fa9bafe4cuda3std6ranges3__45__cpo6cbeginE - _ZN34_INTERNAL_0d87f04a_4_k_cu_4fa9bafe4cuda3std3__45__cpo6cbeginE)
_ZN34_INTERNAL_0d87f04a_4_k_cu_4fa9bafe4cuda3std3__45__cpo6cbeginE:
	.zero		1
	.type		_ZN34_INTERNAL_0d87f04a_4_k_cu_4fa9bafe4cuda3std6ranges3__45__cpo6cbeginE,@object
	.size		_ZN34_INTERNAL_0d87f04a_4_k_cu_4fa9bafe4cuda3std6ranges3__45__cpo6cbeginE,(_ZN34_INTERNAL_0d87f04a_4_k_cu_4fa9bafe6thrust24THRUST_300001_SM_1000_NS12placeholders2_7E - _ZN34_INTERNAL_0d87f04a_4_k_cu_4fa9bafe4cuda3std6ranges3__45__cpo6cbeginE)
_ZN34_INTERNAL_0d87f04a_4_k_cu_4fa9bafe4cuda3std6ranges3__45__cpo6cbeginE:
	.zero		1
	.type		_ZN34_INTERNAL_0d87f04a_4_k_cu_4fa9bafe6thrust24THRUST_300001_SM_1000_NS12placeholders2_7E,@object
	.size		_ZN34_INTERNAL_0d87f04a_4_k_cu_4fa9bafe6thrust24THRUST_300001_SM_1000_NS12placeholders2_7E,(_ZN34_INTERNAL_0d87f04a_4_k_cu_4fa9bafe4cuda3std3__45__cpo5crendE - _ZN34_INTERNAL_0d87f04a_4_k_cu_4fa9bafe6thrust24THRUST_300001_SM_1000_NS12placeholders2_7E)
_ZN34_INTERNAL_0d87f04a_4_k_cu_4fa9bafe6thrust24THRUST_300001_SM_1000_NS12placeholders2_7E:
	.zero		1
	.type		_ZN34_INTERNAL_0d87f04a_4_k_cu_4fa9bafe4cuda3std3__45__cpo5crendE,@object
	.size		_ZN34_INTERNAL_0d87f04a_4_k_cu_4fa9bafe4cuda3std3__45__cpo5crendE,(_ZN34_INTERNAL_0d87f04a_4_k_cu_4fa9bafe4cuda3std6ranges3__45__cpo4prevE - _ZN34_INTERNAL_0d87f04a_4_k_cu_4fa9bafe4cuda3std3__45__cpo5crendE)
_ZN34_INTERNAL_0d87f04a_4_k_cu_4fa9bafe4cuda3std3__45__cpo5crendE:
	.zero		1
	.type		_ZN34_INTERNAL_0d87f04a_4_k_cu_4fa9bafe4cuda3std6ranges3__45__cpo4prevE,@object
	.size		_ZN34_INTERNAL_0d87f04a_4_k_cu_4fa9bafe4cuda3std6ranges3__45__cpo4prevE,(_ZN34_INTERNAL_0d87f04a_4_k_cu_4fa9bafe6thrust24THRUST_300001_SM_1000_NS6system6detail10sequential3seqE - _ZN34_INTERNAL_0d87f04a_4_k_cu_4fa9bafe4cuda3std6ranges3__45__cpo4prevE)
_ZN34_INTERNAL_0d87f04a_4_k_cu_4fa9bafe4cuda3std6ranges3__45__cpo4prevE:
	.zero		1
	.type		_ZN34_INTERNAL_0d87f04a_4_k_cu_4fa9bafe6thrust24THRUST_300001_SM_1000_NS6system6detail10sequential3seqE,@object
	.size		_ZN34_INTERNAL_0d87f04a_4_k_cu_4fa9bafe6thrust24THRUST_300001_SM_1000_NS6system6detail10sequential3seqE,(_ZN34_INTERNAL_0d87f04a_4_k_cu_4fa9bafe4cuda3std6ranges3__45__cpo9iter_moveE - _ZN34_INTERNAL_0d87f04a_4_k_cu_4fa9bafe6thrust24THRUST_300001_SM_1000_NS6system6detail10sequential3seqE)
_ZN34_INTERNAL_0d87f04a_4_k_cu_4fa9bafe6thrust24THRUST_300001_SM_1000_NS6system6detail10sequential3seqE:
	.zero		1
	.type		_ZN34_INTERNAL_0d87f04a_4_k_cu_4fa9bafe4cuda3std6ranges3__45__cpo9iter_moveE,@object
	.size		_ZN34_INTERNAL_0d87f04a_4_k_cu_4fa9bafe4cuda3std6ranges3__45__cpo9iter_moveE,(_ZN34_INTERNAL_0d87f04a_4_k_cu_4fa9bafe6thrust24THRUST_300001_SM_1000_NS3seqE - _ZN34_INTERNAL_0d87f04a_4_k_cu_4fa9bafe4cuda3std6ranges3__45__cpo9iter_moveE)
_ZN34_INTERNAL_0d87f04a_4_k_cu_4fa9bafe4cuda3std6ranges3__45__cpo9iter_moveE:
	.zero		1
	.type		_ZN34_INTERNAL_0d87f04a_4_k_cu_4fa9bafe6thrust24THRUST_300001_SM_1000_NS3seqE,@object
	.size		_ZN34_INTERNAL_0d87f04a_4_k_cu_4fa9bafe6thrust24THRUST_300001_SM_1000_NS3seqE,(_ZN34_INTERNAL_0d87f04a_4_k_cu_4fa9bafe4cuda3std3__420unreachable_sentinelE - _ZN34_INTERNAL_0d87f04a_4_k_cu_4fa9bafe6thrust24THRUST_300001_SM_1000_NS3seqE)
_ZN34_INTERNAL_0d87f04a_4_k_cu_4fa9bafe6thrust24THRUST_300001_SM_1000_NS3seqE:
	.zero		1
	.type		_ZN34_INTERNAL_0d87f04a_4_k_cu_4fa9bafe4cuda3std3__420unreachable_sentinelE,@object
	.size		_ZN34_INTERNAL_0d87f04a_4_k_cu_4fa9bafe4cuda3std3__420unreachable_sentinelE,(_ZN34_INTERNAL_0d87f04a_4_k_cu_4fa9bafe4cuda3std6ranges3__45__cpo5ssizeE - _ZN34_INTERNAL_0d87f04a_4_k_cu_4fa9bafe4cuda3std3__420unreachable_sentinelE)
_ZN34_INTERNAL_0d87f04a_4_k_cu_4fa9bafe4cuda3std3__420unreachable_sentinelE:
	.zero		1
	.type		_ZN34_INTERNAL_0d87f04a_4_k_cu_4fa9bafe4cuda3std6ranges3__45__cpo5ssizeE,@object
	.size		_ZN34_INTERNAL_0d87f04a_4_k_cu_4fa9bafe4cuda3std6ranges3__45__cpo5ssizeE,(_ZN34_INTERNAL_0d87f04a_4_k_cu_4fa9bafe6thrust24THRUST_300001_SM_1000_NS12placeholders2_3E - _ZN34_INTERNAL_0d87f04a_4_k_cu_4fa9bafe4cuda3std6ranges3__45__cpo5ssizeE)
_ZN34_INTERNAL_0d87f04a_4_k_cu_4fa9bafe4cuda3std6ranges3__45__cpo5ssizeE:
	.zero		1
	.type		_ZN34_INTERNAL_0d87f04a_4_k_cu_4fa9bafe6thrust24THRUST_300001_SM_1000_NS12placeholders2_3E,@object
	.size		_ZN34_INTERNAL_0d87f04a_4_k_cu_4fa9bafe6thrust24THRUST_300001_SM_1000_NS12placeholders2_3E,(_ZN34_INTERNAL_0d87f04a_4_k_cu_4fa9bafe4cuda3std3__45__cpo4cendE - _ZN34_INTERNAL_0d87f04a_4_k_cu_4fa9bafe6thrust24THRUST_300001_SM_1000_NS12placeholders2_3E)
_ZN34_INTERNAL_0d87f04a_4_k_cu_4fa9bafe6thrust24THRUST_300001_SM_1000_NS12placeholders2_3E:
	.zero		1
	.type		_ZN34_INTERNAL_0d87f04a_4_k_cu_4fa9bafe4cuda3std3__45__cpo4cendE,@object
	.size		_ZN34_INTERNAL_0d87f04a_4_k_cu_4fa9bafe4cuda3std3__45__cpo4cendE,(_ZN34_INTERNAL_0d87f04a_4_k_cu_4fa9bafe4cuda3std6ranges3__45__cpo4cendE - _ZN34_INTERNAL_0d87f04a_4_k_cu_4fa9bafe4cuda3std3__45__cpo4cendE)
_ZN34_INTERNAL_0d87f04a_4_k_cu_4fa9bafe4cuda3std3__45__cpo4cendE:
	.zero		1
	.type		_ZN34_INTERNAL_0d87f04a_4_k_cu_4fa9bafe4cuda3std6ranges3__45__cpo4cendE,@object
	.size		_ZN34_INTERNAL_0d87f04a_4_k_cu_4fa9bafe4cuda3std6ranges3__45__cpo4cendE,(_ZN34_INTERNAL_0d87f04a_4_k_cu_4fa9bafe6thrust24THRUST_300001_SM_1000_NS12placeholders2_9E - _ZN34_INTERNAL_0d87f04a_4_k_cu_4fa9bafe4cuda3std6ranges3__45__cpo4cendE)
_ZN34_INTERNAL_0d87f04a_4_k_cu_4fa9bafe4cuda3std6ranges3__45__cpo4cendE:
	.zero		1
	.type		_ZN34_INTERNAL_0d87f04a_4_k_cu_4fa9bafe6thrust24THRUST_300001_SM_1000_NS12placeholders2_9E,@object
	.size		_ZN34_INTERNAL_0d87f04a_4_k_cu_4fa9bafe6thrust24THRUST_300001_SM_1000_NS12placeholders2_9E,(_ZN34_INTERNAL_0d87f04a_4_k_cu_4fa9bafe4cuda3std3__419piecewise_constructE - _ZN34_INTERNAL_0d87f04a_4_k_cu_4fa9bafe6thrust24THRUST_300001_SM_1000_NS12placeholders2_9E)
_ZN34_INTERNAL_0d87f04a_4_k_cu_4fa9bafe6thrust24THRUST_300001_SM_1000_NS12placeholders2_9E:
	.zero		1
	.type		_ZN34_INTERNAL_0d87f04a_4_k_cu_4fa9bafe4cuda3std3__419piecewise_constructE,@object
	.size		_ZN34_INTERNAL_0d87f04a_4_k_cu_4fa9bafe4cuda3std3__419piecewise_constructE,(_ZN34_INTERNAL_0d87f04a_4_k_cu_4fa9bafe4cuda3std6ranges3__45__cpo5cdataE - _ZN34_INTERNAL_0d87f04a_4_k_cu_4fa9bafe4cuda3std3__419piecewise_constructE)
_ZN34_INTERNAL_0d87f04a_4_k_cu_4fa9bafe4cuda3std3__419piecewise_constructE:
	.zero		1
	.type		_ZN34_INTERNAL_0d87f04a_4_k_cu_4fa9bafe4cuda3std6ranges3__45__cpo5cdataE,@object
	.size		_ZN34_INTERNAL_0d87f04a_4_k_cu_4fa9bafe4cuda3std6ranges3__45__cpo5cdataE,(_ZN34_INTERNAL_0d87f04a_4_k_cu_4fa9bafe6thrust24THRUST_300001_SM_1000_NS12placeholders2_1E - _ZN34_INTERNAL_0d87f04a_4_k_cu_4fa9bafe4cuda3std6ranges3__45__cpo5cdataE)
_ZN34_INTERNAL_0d87f04a_4_k_cu_4fa9bafe4cuda3std6ranges3__45__cpo5cdataE:
	.zero		1
	.type		_ZN34_INTERNAL_0d87f04a_4_k_cu_4fa9bafe6thrust24THRUST_300001_SM_1000_NS12placeholders2_1E,@object
	.size		_ZN34_INTERNAL_0d87f04a_4_k_cu_4fa9bafe6thrust24THRUST_300001_SM_1000_NS12placeholders2_1E,(_ZN34_INTERNAL_0d87f04a_4_k_cu_4fa9bafe4cuda3std3__45__cpo3endE - _ZN34_INTERNAL_0d87f04a_4_k_cu_4fa9bafe6thrust24THRUST_300001_SM_1000_NS12placeholders2_1E)
_ZN34_INTERNAL_0d87f04a_4_k_cu_4fa9bafe6thrust24THRUST_300001_SM_1000_NS12placeholders2_1E:
	.zero		1
	.type		_ZN34_INTERNAL_0d87f04a_4_k_cu_4fa9bafe4cuda3std3__45__cpo3endE,@object
	.size		_ZN34_INTERNAL_0d87f04a_4_k_cu_4fa9bafe4cuda3std3__45__cpo3endE,(_ZN34_INTERNAL_0d87f04a_4_k_cu_4fa9bafe4cuda3std6ranges3__45__cpo3endE - _ZN34_INTERNAL_0d87f04a_4_k_cu_4fa9bafe4cuda3std3__45__cpo3endE)
_ZN34_INTERNAL_0d87f04a_4_k_cu_4fa9bafe4cuda3std3__45__cpo3endE:
	.zero		1
	.type		_ZN34_INTERNAL_0d87f04a_4_k_cu_4fa9bafe4cuda3std6ranges3__45__cpo3endE,@object
	.size		_ZN34_INTERNAL_0d87f04a_4_k_cu_4fa9bafe4cuda3std6ranges3__45__cpo3endE,(_ZN34_INTERNAL_0d87f04a_4_k_cu_4fa9bafe6thrust24THRUST_300001_SM_1000_NS12placeholders2_5E - _ZN34_INTERNAL_0d87f04a_4_k_cu_4fa9bafe4cuda3std6ranges3__45__cpo3endE)
_ZN34_INTERNAL_0d87f04a_4_k_cu_4fa9bafe4cuda3std6ranges3__45__cpo3endE:
	.zero		1
	.type		_ZN34_INTERNAL_0d87f04a_4_k_cu_4fa9bafe6thrust24THRUST_300001_SM_1000_NS12placeholders2_5E,@object
	.size		_ZN34_INTERNAL_0d87f04a_4_k_cu_4fa9bafe6thrust24THRUST_300001_SM_1000_NS12placeholders2_5E,(_ZN34_INTERNAL_0d87f04a_4_k_cu_4fa9bafe4cuda3std3__45__cpo4rendE - _ZN34_INTERNAL_0d87f04a_4_k_cu_4fa9bafe6thrust24THRUST_300001_SM_1000_NS12placeholders2_5E)
_ZN34_INTERNAL_0d87f04a_4_k_cu_4fa9bafe6thrust24THRUST_300001_SM_1000_NS12placeholders2_5E:
	.zero		1
	.type		_ZN34_INTERNAL_0d87f04a_4_k_cu_4fa9bafe4cuda3std3__45__cpo4rendE,@object
	.size		_ZN34_INTERNAL_0d87f04a_4_k_cu_4fa9bafe4cuda3std3__45__cpo4rendE,(_ZN34_INTERNAL_0d87f04a_4_k_cu_4fa9bafe4cuda3std6ranges3__45__cpo9iter_swapE - _ZN34_INTERNAL_0d87f04a_4_k_cu_4fa9bafe4cuda3std3__45__cpo4rendE)
_ZN34_INTERNAL_0d87f04a_4_k_cu_4fa9bafe4cuda3std3__45__cpo4rendE:
	.zero		1
	.type		_ZN34_INTERNAL_0d87f04a_4_k_cu_4fa9bafe4cuda3std6ranges3__45__cpo9iter_swapE,@object
	.size		_ZN34_INTERNAL_0d87f04a_4_k_cu_4fa9bafe4cuda3std6ranges3__45__cpo9iter_swapE,(_ZN34_INTERNAL_0d87f04a_4_k_cu_4fa9bafe4cuda3std3__48unexpectE - _ZN34_INTERNAL_0d87f04a_4_k_cu_4fa9bafe4cuda3std6ranges3__45__cpo9iter_swapE)
_ZN34_INTERNAL_0d87f04a_4_k_cu_4fa9bafe4cuda3std6ranges3__45__cpo9iter_swapE:
	.zero		1
	.type		_ZN34_INTERNAL_0d87f04a_4_k_cu_4fa9bafe4cuda3std3__48unexpectE,@object
	.size		_ZN34_INTERNAL_0d87f04a_4_k_cu_4fa9bafe4cuda3std3__48unexpectE,(_ZN34_INTERNAL_0d87f04a_4_k_cu_4fa9bafe6thrust24THRUST_300001_SM_1000_NS8cuda_cub3parE - _ZN34_INTERNAL_0d87f04a_4_k_cu_4fa9bafe4cuda3std3__48unexpectE)
_ZN34_INTERNAL_0d87f04a_4_k_cu_4fa9bafe4cuda3std3__48unexpectE:
	.zero		1
	.type		_ZN34_INTERNAL_0d87f04a_4_k_cu_4fa9bafe6thrust24THRUST_300001_SM_1000_NS8cuda_cub3parE,@object
	.size		_ZN34_INTERNAL_0d87f04a_4_k_cu_4fa9bafe6thrust24THRUST_300001_SM_1000_NS8cuda_cub3parE,(.L_31 - _ZN34_INTERNAL_0d87f04a_4_k_cu_4fa9bafe6thrust24THRUST_300001_SM_1000_NS8cuda_cub3parE)
_ZN34_INTERNAL_0d87f04a_4_k_cu_4fa9bafe6thrust24THRUST_300001_SM_1000_NS8cuda_cub3parE:
	.zero		1
.L_31:


//--------------------- .nv.constant0._ZN3cub18CUB_300001_SM_10006detail11EmptyKernelIvEEvv --------------------------
	.section	.nv.constant0._ZN3cub18CUB_300001_SM_10006detail11EmptyKernelIvEEvv,"a",@progbits
	.sectionflags	@""
	.align	4
.nv.constant0._ZN3cub18CUB_300001_SM_10006detail11EmptyKernelIvEEvv:
	.zero		896


//--------------------- .nv.constant0._Z12kernelRotatePjS_ii --------------------------
	.section	.nv.constant0._Z12kernelRotatePjS_ii,"a",@progbits
	.sectionflags	@""
	.align	4
.nv.constant0._Z12kernelRotatePjS_ii:
	.zero		920


//--------------------- .nv.constant0._Z15kernelSetsincosd --------------------------
	.section	.nv.constant0._Z15kernelSetsincosd,"a",@progbits
	.sectionflags	@""
	.align	4
.nv.constant0._Z15kernelSetsincosd:
	.zero		904


//--------------------- SYMBOLS --------------------------

	.type		.nv.reservedSmem.offset0,@object
	.size		.nv.reservedSmem.offset0,0x4
